	.target	sm_100a

	.elftype	@"ET_EXEC"


//--------------------- .note.nv.tkinfo           --------------------------
	.section	.note.nv.tkinfo,"",@"SHT_NOTE"
	.sectionflags	@"SHF_NOTE_NV_TKINFO"
	.tkinfo
        /*0018*/ 	.word	0x00000002
        /*0030*/ 	.string	""
        /*0030*/ 	.string	"ptxas"
        /*0030*/ 	.string	"Cuda compilation tools, release 13.0, V13.0.88"
        /*0030*/ 	.string	"Build cuda_13.0.r13.0/compiler.36424714_0"
        /*0030*/ 	.string	"-arch sm_100a -m 64 "



//--------------------- .note.nv.cuinfo           --------------------------
	.section	.note.nv.cuinfo,"",@"SHT_NOTE"
	.sectionflags	@"SHF_NOTE_NV_CUINFO"
        /*0018*/ 	.short	0x0002
        /*001a*/ 	.short	0x0064
        /*001c*/ 	.short	0x0082
	.zero		2


//--------------------- .nv.info                  --------------------------
	.section	.nv.info,"",@"SHT_CUDA_INFO"
	.align	4


	//----- nvinfo : EIATTR_REGCOUNT
	.align		4
        /*0000*/ 	.byte	0x04, 0x2f
        /*0002*/ 	.short	(.L_12 - .L_11)
	.align		4
.L_11:
        /*0004*/ 	.word	index@(_ZN7cutlass13device_kernelIN5flash11enable_sm90INS1_16FlashAttnFwdSm90INS1_25CollectiveMainloopFwdSm90ILi2EN4cute5tupleIJNS5_1CILi1EEES8_S8_EEENS6_IJNS7_ILi192EEENS7_ILi128EEENS7_ILi64EEEEEELi64ENS_10bfloat16_tEfNS_4arch4Sm90ELb1ELb0ELb1ELb1ELb1ELb1ELb0ELb1ELb1ELb1ELb0ELb0EEENS1_21CollectiveEpilogueFwdINS6_IJSA_SC_SB_EEES9_SE_SG_Li384ELb1ELb1ELb0ELb0EEENS1_36VarlenDynamicPersistentTileSchedulerILi192ELi128ELi384ELi128ELb0ELb1ELb1ELb1ELb1ELb1EEEEEEEEEvNT_6ParamsE)
        /*0008*/ 	.word	0x00000004


	//----- nvinfo : EIATTR_FRAME_SIZE
	.align		4
.L_12:
        /*000c*/ 	.byte	0x04, 0x11
        /*000e*/ 	.short	(.L_14 - .L_13)
	.align		4
.L_13:
        /*0010*/ 	.word	index@(_ZN7cutlass13device_kernelIN5flash11enable_sm90INS1_16FlashAttnFwdSm90INS1_25CollectiveMainloopFwdSm90ILi2EN4cute5tupleIJNS5_1CILi1EEES8_S8_EEENS6_IJNS7_ILi192EEENS7_ILi128EEENS7_ILi64EEEEEELi64ENS_10bfloat16_tEfNS_4arch4Sm90ELb1ELb0ELb1ELb1ELb1ELb1ELb0ELb1ELb1ELb1ELb0ELb0EEENS1_21CollectiveEpilogueFwdINS6_IJSA_SC_SB_EEES9_SE_SG_Li384ELb1ELb1ELb0ELb0EEENS1_36VarlenDynamicPersistentTileSchedulerILi192ELi128ELi384ELi128ELb0ELb1ELb1ELb1ELb1ELb1EEEEEEEEEvNT_6ParamsE)
        /*0014*/ 	.word	0x00000000


	//----- nvinfo : EIATTR_REGCOUNT
	.align		4
.L_14:
        /*0018*/ 	.byte	0x04, 0x2f
        /*001a*/ 	.short	(.L_16 - .L_15)
	.align		4
.L_15:
        /*001c*/ 	.word	index@(_ZN7cutlass13device_kernelIN5flash11enable_sm90INS1_16FlashAttnFwdSm90INS1_25CollectiveMainloopFwdSm90ILi2EN4cute5tupleIJNS5_1CILi1EEES8_S8_EEENS6_IJNS7_ILi192EEENS7_ILi128EEENS7_ILi64EEEEEELi64ENS_10bfloat16_tEfNS_4arch4Sm90ELb1ELb0ELb1ELb1ELb1ELb0ELb0ELb1ELb1ELb1ELb0ELb0EEENS1_21CollectiveEpilogueFwdINS6_IJSA_SC_SB_EEES9_SE_SG_Li384ELb1ELb1ELb0ELb0EEENS1_36VarlenDynamicPersistentTileSchedulerILi192ELi128ELi384ELi128ELb0ELb1ELb1ELb1ELb1ELb1EEEEEEEEEvNT_6ParamsE)
        /*0020*/ 	.word	0x00000004


	//----- nvinfo : EIATTR_FRAME_SIZE
	.align		4
.L_16:
        /*0024*/ 	.byte	0x04, 0x11
        /*0026*/ 	.short	(.L_18 - .L_17)
	.align		4
.L_17:
        /*0028*/ 	.word	index@(_ZN7cutlass13device_kernelIN5flash11enable_sm90INS1_16FlashAttnFwdSm90INS1_25CollectiveMainloopFwdSm90ILi2EN4cute5tupleIJNS5_1CILi1EEES8_S8_EEENS6_IJNS7_ILi192EEENS7_ILi128EEENS7_ILi64EEEEEELi64ENS_10bfloat16_tEfNS_4arch4Sm90ELb1ELb0ELb1ELb1ELb1ELb0ELb0ELb1ELb1ELb1ELb0ELb0EEENS1_21CollectiveEpilogueFwdINS6_IJSA_SC_SB_EEES9_SE_SG_Li384ELb1ELb1ELb0ELb0EEENS1_36VarlenDynamicPersistentTileSchedulerILi192ELi128ELi384ELi128ELb0ELb1ELb1ELb1ELb1ELb1EEEEEEEEEvNT_6ParamsE)
        /*002c*/ 	.word	0x00000000


	//----- nvinfo : EIATTR_REGCOUNT
	.align		4
.L_18:
        /*0030*/ 	.byte	0x04, 0x2f
        /*0032*/ 	.short	(.L_20 - .L_19)
	.align		4
.L_19:
        /*0034*/ 	.word	index@(_ZN7cutlass13device_kernelIN5flash11enable_sm90INS1_16FlashAttnFwdSm90INS1_25CollectiveMainloopFwdSm90ILi2EN4cute5tupleIJNS5_1CILi1EEES8_S8_EEENS6_IJNS7_ILi192EEENS7_ILi128EEENS7_ILi64EEEEEELi64ENS_10bfloat16_tEfNS_4arch4Sm90ELb1ELb0ELb1ELb0ELb1ELb0ELb0ELb1ELb1ELb1ELb0ELb0EEENS1_21CollectiveEpilogueFwdINS6_IJSA_SC_SB_EEES9_SE_SG_Li384ELb0ELb1ELb0ELb0EEENS1_30DynamicPersistentTileSchedulerILi384ELi128ELb0ELb1ELb1EEEEEEEEEvNT_6ParamsE)
        /*0038*/ 	.word	0x00000004


	//----- nvinfo : EIATTR_FRAME_SIZE
	.align		4
.L_20:
        /*003c*/ 	.byte	0x04, 0x11
        /*003e*/ 	.short	(.L_22 - .L_21)
	.align		4
.L_21:
        /*0040*/ 	.word	index@(_ZN7cutlass13device_kernelIN5flash11enable_sm90INS1_16FlashAttnFwdSm90INS1_25CollectiveMainloopFwdSm90ILi2EN4cute5tupleIJNS5_1CILi1EEES8_S8_EEENS6_IJNS7_ILi192EEENS7_ILi128EEENS7_ILi64EEEEEELi64ENS_10bfloat16_tEfNS_4arch4Sm90ELb1ELb0ELb1ELb0ELb1ELb0ELb0ELb1ELb1ELb1ELb0ELb0EEENS1_21CollectiveEpilogueFwdINS6_IJSA_SC_SB_EEES9_SE_SG_Li384ELb0ELb1ELb0ELb0EEENS1_30DynamicPersistentTileSchedulerILi384ELi128ELb0ELb1ELb1EEEEEEEEEvNT_6ParamsE)
        /*0044*/ 	.word	0x00000000


	//----- nvinfo : EIATTR_REGCOUNT
	.align		4
.L_22:
        /*0048*/ 	.byte	0x04, 0x2f
        /*004a*/ 	.short	(.L_24 - .L_23)
	.align		4
.L_23:
        /*004c*/ 	.word	index@(_ZN7cutlass13device_kernelIN5flash11enable_sm90INS1_16FlashAttnFwdSm90INS1_25CollectiveMainloopFwdSm90ILi2EN4cute5tupleIJNS5_1CILi1EEES8_S8_EEENS6_IJNS7_ILi192EEENS7_ILi128EEENS7_ILi64EEEEEELi64ENS_10bfloat16_tEfNS_4arch4Sm90ELb0ELb1ELb1ELb1ELb1ELb1ELb0ELb1ELb1ELb1ELb0ELb0EEENS1_21CollectiveEpilogueFwdINS6_IJSA_SC_SB_EEES9_SE_SG_Li384ELb1ELb1ELb0ELb0EEENS1_36VarlenDynamicPersistentTileSchedulerILi192ELi128ELi384ELi128ELb0ELb1ELb1ELb1ELb0ELb1EEEEEEEEEvNT_6ParamsE)
        /*0050*/ 	.word	0x00000004


	//----- nvinfo : EIATTR_FRAME_SIZE
	.align		4
.L_24:
        /*0054*/ 	.byte	0x04, 0x11
        /*0056*/ 	.short	(.L_26 - .L_25)
	.align		4
.L_25:
        /*0058*/ 	.word	index@(_ZN7cutlass13device_kernelIN5flash11enable_sm90INS1_16FlashAttnFwdSm90INS1_25CollectiveMainloopFwdSm90ILi2EN4cute5tupleIJNS5_1CILi1EEES8_S8_EEENS6_IJNS7_ILi192EEENS7_ILi128EEENS7_ILi64EEEEEELi64ENS_10bfloat16_tEfNS_4arch4Sm90ELb0ELb1ELb1ELb1ELb1ELb1ELb0ELb1ELb1ELb1ELb0ELb0EEENS1_21CollectiveEpilogueFwdINS6_IJSA_SC_SB_EEES9_SE_SG_Li384ELb1ELb1ELb0ELb0EEENS1_36VarlenDynamicPersistentTileSchedulerILi192ELi128ELi384ELi128ELb0ELb1ELb1ELb1ELb0ELb1EEEEEEEEEvNT_6ParamsE)
        /*005c*/ 	.word	0x00000000


	//----- nvinfo : EIATTR_REGCOUNT
	.align		4
.L_26:
        /*0060*/ 	.byte	0x04, 0x2f
        /*0062*/ 	.short	(.L_28 - .L_27)
	.align		4
.L_27:
        /*0064*/ 	.word	index@(_ZN7cutlass13device_kernelIN5flash11enable_sm90INS1_16FlashAttnFwdSm90INS1_25CollectiveMainloopFwdSm90ILi2EN4cute5tupleIJNS5_1CILi1EEES8_S8_EEENS6_IJNS7_ILi192EEENS7_ILi128EEENS7_ILi64EEEEEELi64ENS_10bfloat16_tEfNS_4arch4Sm90ELb0ELb1ELb1ELb1ELb1ELb0ELb0ELb1ELb1ELb1ELb0ELb0EEENS1_21CollectiveEpilogueFwdINS6_IJSA_SC_SB_EEES9_SE_SG_Li384ELb1ELb1ELb0ELb0EEENS1_36VarlenDynamicPersistentTileSchedulerILi192ELi128ELi384ELi128ELb0ELb1ELb1ELb1ELb0ELb1EEEEEEEEEvNT_6ParamsE)
        /*0068*/ 	.word	0x00000004


	//----- nvinfo : EIATTR_FRAME_SIZE
	.align		4
.L_28:
        /*006c*/ 	.byte	0x04, 0x11
        /*006e*/ 	.short	(.L_30 - .L_29)
	.align		4
.L_29:
        /*0070*/ 	.word	index@(_ZN7cutlass13device_kernelIN5flash11enable_sm90INS1_16FlashAttnFwdSm90INS1_25CollectiveMainloopFwdSm90ILi2EN4cute5tupleIJNS5_1CILi1EEES8_S8_EEENS6_IJNS7_ILi192EEENS7_ILi128EEENS7_ILi64EEEEEELi64ENS_10bfloat16_tEfNS_4arch4Sm90ELb0ELb1ELb1ELb1ELb1ELb0ELb0ELb1ELb1ELb1ELb0ELb0EEENS1_21CollectiveEpilogueFwdINS6_IJSA_SC_SB_EEES9_SE_SG_Li384ELb1ELb1ELb0ELb0EEENS1_36VarlenDynamicPersistentTileSchedulerILi192ELi128ELi384ELi128ELb0ELb1ELb1ELb1ELb0ELb1EEEEEEEEEvNT_6ParamsE)
        /*0074*/ 	.word	0x00000000


	//----- nvinfo : EIATTR_REGCOUNT
	.align		4
.L_30:
        /*0078*/ 	.byte	0x04, 0x2f
        /*007a*/ 	.short	(.L_32 - .L_31)
	.align		4
.L_31:
        /*007c*/ 	.word	index@(_ZN7cutlass13device_kernelIN5flash11enable_sm90INS1_16FlashAttnFwdSm90INS1_25CollectiveMainloopFwdSm90ILi2EN4cute5tupleIJNS5_1CILi1EEES8_S8_EEENS6_IJNS7_ILi192EEENS7_ILi128EEENS7_ILi64EEEEEELi64ENS_10bfloat16_tEfNS_4arch4Sm90ELb0ELb1ELb1ELb0ELb1ELb0ELb0ELb1ELb1ELb1ELb0ELb0EEENS1_21CollectiveEpilogueFwdINS6_IJSA_SC_SB_EEES9_SE_SG_Li384ELb0ELb1ELb0ELb0EEENS1_30DynamicPersistentTileSchedulerILi384ELi128ELb0ELb1ELb1EEEEEEEEEvNT_6ParamsE)
        /*0080*/ 	.word	0x00000004


	//----- nvinfo : EIATTR_FRAME_SIZE
	.align		4
.L_32:
        /*0084*/ 	.byte	0x04, 0x11
        /*0086*/ 	.short	(.L_34 - .L_33)
	.align		4
.L_33:
        /*0088*/ 	.word	index@(_ZN7cutlass13device_kernelIN5flash11enable_sm90INS1_16FlashAttnFwdSm90INS1_25CollectiveMainloopFwdSm90ILi2EN4cute5tupleIJNS5_1CILi1EEES8_S8_EEENS6_IJNS7_ILi192EEENS7_ILi128EEENS7_ILi64EEEEEELi64ENS_10bfloat16_tEfNS_4arch4Sm90ELb0ELb1ELb1ELb0ELb1ELb0ELb0ELb1ELb1ELb1ELb0ELb0EEENS1_21CollectiveEpilogueFwdINS6_IJSA_SC_SB_EEES9_SE_SG_Li384ELb0ELb1ELb0ELb0EEENS1_30DynamicPersistentTileSchedulerILi384ELi128ELb0ELb1ELb1EEEEEEEEEvNT_6ParamsE)
        /*008c*/ 	.word	0x00000000


	//----- nvinfo : EIATTR_REGCOUNT
	.align		4
.L_34:
        /*0090*/ 	.byte	0x04, 0x2f
        /*0092*/ 	.short	(.L_36 - .L_35)
	.align		4
.L_35:
        /*0094*/ 	.word	index@(_ZN7cutlass13device_kernelIN5flash11enable_sm90INS1_16FlashAttnFwdSm90INS1_25CollectiveMainloopFwdSm90ILi2EN4cute5tupleIJNS5_1CILi1EEES8_S8_EEENS6_IJNS7_ILi192EEENS7_ILi128EEENS7_ILi64EEEEEELi64ENS_10bfloat16_tEfNS_4arch4Sm90ELb0ELb0ELb1ELb1ELb1ELb1ELb0ELb1ELb1ELb1ELb0ELb0EEENS1_21CollectiveEpilogueFwdINS6_IJSA_SC_SB_EEES9_SE_SG_Li384ELb1ELb1ELb0ELb0EEENS1_36VarlenDynamicPersistentTileSchedulerILi192ELi128ELi384ELi128ELb0ELb1ELb1ELb0ELb1ELb1EEEEEEEEEvNT_6ParamsE)
        /*0098*/ 	.word	0x00000004


	//----- nvinfo : EIATTR_FRAME_SIZE
	.align		4
.L_36:
        /*009c*/ 	.byte	0x04, 0x11
        /*009e*/ 	.short	(.L_38 - .L_37)
	.align		4
.L_37:
        /*00a0*/ 	.word	index@(_ZN7cutlass13device_kernelIN5flash11enable_sm90INS1_16FlashAttnFwdSm90INS1_25CollectiveMainloopFwdSm90ILi2EN4cute5tupleIJNS5_1CILi1EEES8_S8_EEENS6_IJNS7_ILi192EEENS7_ILi128EEENS7_ILi64EEEEEELi64ENS_10bfloat16_tEfNS_4arch4Sm90ELb0ELb0ELb1ELb1ELb1ELb1ELb0ELb1ELb1ELb1ELb0ELb0EEENS1_21CollectiveEpilogueFwdINS6_IJSA_SC_SB_EEES9_SE_SG_Li384ELb1ELb1ELb0ELb0EEENS1_36VarlenDynamicPersistentTileSchedulerILi192ELi128ELi384ELi128ELb0ELb1ELb1ELb0ELb1ELb1EEEEEEEEEvNT_6ParamsE)
        /*00a4*/ 	.word	0x00000000


	//----- nvinfo : EIATTR_REGCOUNT
	.align		4
.L_38:
        /*00a8*/ 	.byte	0x04, 0x2f
        /*00aa*/ 	.short	(.L_40 - .L_39)
	.align		4
.L_39:
        /*00ac*/ 	.word	index@(_ZN7cutlass13device_kernelIN5flash11enable_sm90INS1_16FlashAttnFwdSm90INS1_25CollectiveMainloopFwdSm90ILi2EN4cute5tupleIJNS5_1CILi1EEES8_S8_EEENS6_IJNS7_ILi192EEENS7_ILi128EEENS7_ILi64EEEEEELi64ENS_10bfloat16_tEfNS_4arch4Sm90ELb0ELb0ELb1ELb1ELb1ELb0ELb0ELb1ELb1ELb1ELb0ELb0EEENS1_21CollectiveEpilogueFwdINS6_IJSA_SC_SB_EEES9_SE_SG_Li384ELb1ELb1ELb0ELb0EEENS1_36VarlenDynamicPersistentTileSchedulerILi192ELi128ELi384ELi128ELb0ELb1ELb1ELb0ELb1ELb1EEEEEEEEEvNT_6ParamsE)
        /*00b0*/ 	.word	0x00000004


	//----- nvinfo : EIATTR_FRAME_SIZE
	.align		4
.L_40:
        /*00b4*/ 	.byte	0x04, 0x11
        /*00b6*/ 	.short	(.L_42 - .L_41)
	.align		4
.L_41:
        /*00b8*/ 	.word	index@(_ZN7cutlass13device_kernelIN5flash11enable_sm90INS1_16FlashAttnFwdSm90INS1_25CollectiveMainloopFwdSm90ILi2EN4cute5tupleIJNS5_1CILi1EEES8_S8_EEENS6_IJNS7_ILi192EEENS7_ILi128EEENS7_ILi64EEEEEELi64ENS_10bfloat16_tEfNS_4arch4Sm90ELb0ELb0ELb1ELb1ELb1ELb0ELb0ELb1ELb1ELb1ELb0ELb0EEENS1_21CollectiveEpilogueFwdINS6_IJSA_SC_SB_EEES9_SE_SG_Li384ELb1ELb1ELb0ELb0EEENS1_36VarlenDynamicPersistentTileSchedulerILi192ELi128ELi384ELi128ELb0ELb1ELb1ELb0ELb1ELb1EEEEEEEEEvNT_6ParamsE)
        /*00bc*/ 	.word	0x00000000


	//----- nvinfo : EIATTR_REGCOUNT
	.align		4
.L_42:
        /*00c0*/ 	.byte	0x04, 0x2f
        /*00c2*/ 	.short	(.L_44 - .L_43)
	.align		4
.L_43:
        /*00c4*/ 	.word	index@(_ZN7cutlass13device_kernelIN5flash11enable_sm90INS1_16FlashAttnFwdSm90INS1_25CollectiveMainloopFwdSm90ILi2EN4cute5tupleIJNS5_1CILi1EEES8_S8_EEENS6_IJNS7_ILi192EEENS7_ILi128EEENS7_ILi64EEEEEELi64ENS_10bfloat16_tEfNS_4arch4Sm90ELb0ELb0ELb1ELb0ELb1ELb0ELb0ELb1ELb1ELb1ELb0ELb0EEENS1_21CollectiveEpilogueFwdINS6_IJSA_SC_SB_EEES9_SE_SG_Li384ELb0ELb1ELb0ELb0EEENS1_29StaticPersistentTileSchedulerILb0EEEEEEEEEvNT_6ParamsE)
        /*00c8*/ 	.word	0x00000004


	//----- nvinfo : EIATTR_FRAME_SIZE
	.align		4
.L_44:
        /*00cc*/ 	.byte	0x04, 0x11
        /*00ce*/ 	.short	(.L_46 - .L_45)
	.align		4
.L_45:
        /*00d0*/ 	.word	index@(_ZN7cutlass13device_kernelIN5flash11enable_sm90INS1_16FlashAttnFwdSm90INS1_25CollectiveMainloopFwdSm90ILi2EN4cute5tupleIJNS5_1CILi1EEES8_S8_EEENS6_IJNS7_ILi192EEENS7_ILi128EEENS7_ILi64EEEEEELi64ENS_10bfloat16_tEfNS_4arch4Sm90ELb0ELb0ELb1ELb0ELb1ELb0ELb0ELb1ELb1ELb1ELb0ELb0EEENS1_21CollectiveEpilogueFwdINS6_IJSA_SC_SB_EEES9_SE_SG_Li384ELb0ELb1ELb0ELb0EEENS1_29StaticPersistentTileSchedulerILb0EEEEEEEEEvNT_6ParamsE)
        /*00d4*/ 	.word	0x00000000


	//----- nvinfo : EIATTR_MIN_STACK_SIZE
	.align		4
.L_46:
        /*00d8*/ 	.byte	0x04, 0x12
        /*00da*/ 	.short	(.L_48 - .L_47)
	.align		4
.L_47:
        /*00dc*/ 	.word	index@(_ZN7cutlass13device_kernelIN5flash11enable_sm90INS1_16FlashAttnFwdSm90INS1_25CollectiveMainloopFwdSm90ILi2EN4cute5tupleIJNS5_1CILi1EEES8_S8_EEENS6_IJNS7_ILi192EEENS7_ILi128EEENS7_ILi64EEEEEELi64ENS_10bfloat16_tEfNS_4arch4Sm90ELb0ELb0ELb1ELb0ELb1ELb0ELb0ELb1ELb1ELb1ELb0ELb0EEENS1_21CollectiveEpilogueFwdINS6_IJSA_SC_SB_EEES9_SE_SG_Li384ELb0ELb1ELb0ELb0EEENS1_29StaticPersistentTileSchedulerILb0EEEEEEEEEvNT_6ParamsE)
        /*00e0*/ 	.word	0x00000000


	//----- nvinfo : EIATTR_MIN_STACK_SIZE
	.align		4
.L_48:
        /*00e4*/ 	.byte	0x04, 0x12
        /*00e6*/ 	.short	(.L_50 - .L_49)
	.align		4
.L_49:
        /*00e8*/ 	.word	index@(_ZN7cutlass13device_kernelIN5flash11enable_sm90INS1_16FlashAttnFwdSm90INS1_25CollectiveMainloopFwdSm90ILi2EN4cute5tupleIJNS5_1CILi1EEES8_S8_EEENS6_IJNS7_ILi192EEENS7_ILi128EEENS7_ILi64EEEEEELi64ENS_10bfloat16_tEfNS_4arch4Sm90ELb0ELb0ELb1ELb1ELb1ELb0ELb0ELb1ELb1ELb1ELb0ELb0EEENS1_21CollectiveEpilogueFwdINS6_IJSA_SC_SB_EEES9_SE_SG_Li384ELb1ELb1ELb0ELb0EEENS1_36VarlenDynamicPersistentTileSchedulerILi192ELi128ELi384ELi128ELb0ELb1ELb1ELb0ELb1ELb1EEEEEEEEEvNT_6ParamsE)
        /*00ec*/ 	.word	0x00000000


	//----- nvinfo : EIATTR_MIN_STACK_SIZE
	.align		4
.L_50:
        /*00f0*/ 	.byte	0x04, 0x12
        /*00f2*/ 	.short	(.L_52 - .L_51)
	.align		4
.L_51:
        /*00f4*/ 	.word	index@(_ZN7cutlass13device_kernelIN5flash11enable_sm90INS1_16FlashAttnFwdSm90INS1_25CollectiveMainloopFwdSm90ILi2EN4cute5tupleIJNS5_1CILi1EEES8_S8_EEENS6_IJNS7_ILi192EEENS7_ILi128EEENS7_ILi64EEEEEELi64ENS_10bfloat16_tEfNS_4arch4Sm90ELb0ELb0ELb1ELb1ELb1ELb1ELb0ELb1ELb1ELb1ELb0ELb0EEENS1_21CollectiveEpilogueFwdINS6_IJSA_SC_SB_EEES9_SE_SG_Li384ELb1ELb1ELb0ELb0EEENS1_36VarlenDynamicPersistentTileSchedulerILi192ELi128ELi384ELi128ELb0ELb1ELb1ELb0ELb1ELb1EEEEEEEEEvNT_6ParamsE)
        /*00f8*/ 	.word	0x00000000


	//----- nvinfo : EIATTR_MIN_STACK_SIZE
	.align		4
.L_52:
        /*00fc*/ 	.byte	0x04, 0x12
        /*00fe*/ 	.short	(.L_54 - .L_53)
	.align		4
.L_53:
        /*0100*/ 	.word	index@(_ZN7cutlass13device_kernelIN5flash11enable_sm90INS1_16FlashAttnFwdSm90INS1_25CollectiveMainloopFwdSm90ILi2EN4cute5tupleIJNS5_1CILi1EEES8_S8_EEENS6_IJNS7_ILi192EEENS7_ILi128EEENS7_ILi64EEEEEELi64ENS_10bfloat16_tEfNS_4arch4Sm90ELb0ELb1ELb1ELb0ELb1ELb0ELb0ELb1ELb1ELb1ELb0ELb0EEENS1_21CollectiveEpilogueFwdINS6_IJSA_SC_SB_EEES9_SE_SG_Li384ELb0ELb1ELb0ELb0EEENS1_30DynamicPersistentTileSchedulerILi384ELi128ELb0ELb1ELb1EEEEEEEEEvNT_6ParamsE)
        /*0104*/ 	.word	0x00000000


	//----- nvinfo : EIATTR_MIN_STACK_SIZE
	.align		4
.L_54:
        /*0108*/ 	.byte	0x04, 0x12
        /*010a*/ 	.short	(.L_56 - .L_55)
	.align		4
.L_55:
        /*010c*/ 	.word	index@(_ZN7cutlass13device_kernelIN5flash11enable_sm90INS1_16FlashAttnFwdSm90INS1_25CollectiveMainloopFwdSm90ILi2EN4cute5tupleIJNS5_1CILi1EEES8_S8_EEENS6_IJNS7_ILi192EEENS7_ILi128EEENS7_ILi64EEEEEELi64ENS_10bfloat16_tEfNS_4arch4Sm90ELb0ELb1ELb1ELb1ELb1ELb0ELb0ELb1ELb1ELb1ELb0ELb0EEENS1_21CollectiveEpilogueFwdINS6_IJSA_SC_SB_EEES9_SE_SG_Li384ELb1ELb1ELb0ELb0EEENS1_36VarlenDynamicPersistentTileSchedulerILi192ELi128ELi384ELi128ELb0ELb1ELb1ELb1ELb0ELb1EEEEEEEEEvNT_6ParamsE)
        /*0110*/ 	.word	0x00000000


	//----- nvinfo : EIATTR_MIN_STACK_SIZE
	.align		4
.L_56:
        /*0114*/ 	.byte	0x04, 0x12
        /*0116*/ 	.short	(.L_58 - .L_57)
	.align		4
.L_57:
        /*0118*/ 	.word	index@(_ZN7cutlass13device_kernelIN5flash11enable_sm90INS1_16FlashAttnFwdSm90INS1_25CollectiveMainloopFwdSm90ILi2EN4cute5tupleIJNS5_1CILi1EEES8_S8_EEENS6_IJNS7_ILi192EEENS7_ILi128EEENS7_ILi64EEEEEELi64ENS_10bfloat16_tEfNS_4arch4Sm90ELb0ELb1ELb1ELb1ELb1ELb1ELb0ELb1ELb1ELb1ELb0ELb0EEENS1_21CollectiveEpilogueFwdINS6_IJSA_SC_SB_EEES9_SE_SG_Li384ELb1ELb1ELb0ELb0EEENS1_36VarlenDynamicPersistentTileSchedulerILi192ELi128ELi384ELi128ELb0ELb1ELb1ELb1ELb0ELb1EEEEEEEEEvNT_6ParamsE)
        /*011c*/ 	.word	0x00000000


	//----- nvinfo : EIATTR_MIN_STACK_SIZE
	.align		4
.L_58:
        /*0120*/ 	.byte	0x04, 0x12
        /*0122*/ 	.short	(.L_60 - .L_59)
	.align		4
.L_59:
        /*0124*/ 	.word	index@(_ZN7cutlass13device_kernelIN5flash11enable_sm90INS1_16FlashAttnFwdSm90INS1_25CollectiveMainloopFwdSm90ILi2EN4cute5tupleIJNS5_1CILi1EEES8_S8_EEENS6_IJNS7_ILi192EEENS7_ILi128EEENS7_ILi64EEEEEELi64ENS_10bfloat16_tEfNS_4arch4Sm90ELb1ELb0ELb1ELb0ELb1ELb0ELb0ELb1ELb1ELb1ELb0ELb0EEENS1_21CollectiveEpilogueFwdINS6_IJSA_SC_SB_EEES9_SE_SG_Li384ELb0ELb1ELb0ELb0EEENS1_30DynamicPersistentTileSchedulerILi384ELi128ELb0ELb1ELb1EEEEEEEEEvNT_6ParamsE)
        /*0128*/ 	.word	0x00000000


	//----- nvinfo : EIATTR_MIN_STACK_SIZE
	.align		4
.L_60:
        /*012c*/ 	.byte	0x04, 0x12
        /*012e*/ 	.short	(.L_62 - .L_61)
	.align		4
.L_61:
        /*0130*/ 	.word	index@(_ZN7cutlass13device_kernelIN5flash11enable_sm90INS1_16FlashAttnFwdSm90INS1_25CollectiveMainloopFwdSm90ILi2EN4cute5tupleIJNS5_1CILi1EEES8_S8_EEENS6_IJNS7_ILi192EEENS7_ILi128EEENS7_ILi64EEEEEELi64ENS_10bfloat16_tEfNS_4arch4Sm90ELb1ELb0ELb1ELb1ELb1ELb0ELb0ELb1ELb1ELb1ELb0ELb0EEENS1_21CollectiveEpilogueFwdINS6_IJSA_SC_SB_EEES9_SE_SG_Li384ELb1ELb1ELb0ELb0EEENS1_36VarlenDynamicPersistentTileSchedulerILi192ELi128ELi384ELi128ELb0ELb1ELb1ELb1ELb1ELb1EEEEEEEEEvNT_6ParamsE)
        /*0134*/ 	.word	0x00000000


	//----- nvinfo : EIATTR_MIN_STACK_SIZE
	.align		4
.L_62:
        /*0138*/ 	.byte	0x04, 0x12
        /*013a*/ 	.short	(.L_64 - .L_63)
	.align		4
.L_63:
        /*013c*/ 	.word	index@(_ZN7cutlass13device_kernelIN5flash11enable_sm90INS1_16FlashAttnFwdSm90INS1_25CollectiveMainloopFwdSm90ILi2EN4cute5tupleIJNS5_1CILi1EEES8_S8_EEENS6_IJNS7_ILi192EEENS7_ILi128EEENS7_ILi64EEEEEELi64ENS_10bfloat16_tEfNS_4arch4Sm90ELb1ELb0ELb1ELb1ELb1ELb1ELb0ELb1ELb1ELb1ELb0ELb0EEENS1_21CollectiveEpilogueFwdINS6_IJSA_SC_SB_EEES9_SE_SG_Li384ELb1ELb1ELb0ELb0EEENS1_36VarlenDynamicPersistentTileSchedulerILi192ELi128ELi384ELi128ELb0ELb1ELb1ELb1ELb1ELb1EEEEEEEEEvNT_6ParamsE)
        /*0140*/ 	.word	0x00000000
.L_64:


//--------------------- .nv.compat                --------------------------
	.section	.nv.compat,"",@"SHT_CUDA_COMPAT_INFO"
	.align	4
        /*0000*/ 	.byte	0x02, 0x09, 0x01, 0x00, 0x02, 0x02, 0x01, 0x00, 0x02, 0x05, 0x05, 0x00, 0x03, 0x07, 0x01, 0x01
        /*0010*/ 	.byte	0x02, 0x03, 0x00, 0x00, 0x02, 0x06, 0x01, 0x00, 0x04, 0x0b, 0x08, 0x00, 0x09, 0x00, 0x00, 0x00
        /*0020*/ 	.byte	0x00, 0x00, 0x00, 0x00


//--------------------- .nv.info._ZN7cutlass13device_kernelIN5flash11enable_sm90INS1_16FlashAttnFwdSm90INS1_25CollectiveMainloopFwdSm90ILi2EN4cute5tupleIJNS5_1CILi1EEES8_S8_EEENS6_IJNS7_ILi192EEENS7_ILi128EEENS7_ILi64EEEEEELi64ENS_10bfloat16_tEfNS_4arch4Sm90ELb0ELb0ELb1ELb0ELb1ELb0ELb0ELb1ELb1ELb1ELb0ELb0EEENS1_21CollectiveEpilogueFwdINS6_IJSA_SC_SB_EEES9_SE_SG_Li384ELb0ELb1ELb0ELb0EEENS1_29StaticPersistentTileSchedulerILb0EEEEEEEEEvNT_6ParamsE --------------------------
	.section	.nv.info._ZN7cutlass13device_kernelIN5flash11enable_sm90INS1_16FlashAttnFwdSm90INS1_25CollectiveMainloopFwdSm90ILi2EN4cute5tupleIJNS5_1CILi1EEES8_S8_EEENS6_IJNS7_ILi192EEENS7_ILi128EEENS7_ILi64EEEEEELi64ENS_10bfloat16_tEfNS_4arch4Sm90ELb0ELb0ELb1ELb0ELb1ELb0ELb0ELb1ELb1ELb1ELb0ELb0EEENS1_21CollectiveEpilogueFwdINS6_IJSA_SC_SB_EEES9_SE_SG_Li384ELb0ELb1ELb0ELb0EEENS1_29StaticPersistentTileSchedulerILb0EEEEEEEEEvNT_6ParamsE,"",@"SHT_CUDA_INFO"
	.sectionflags	@""
	.align	4


	//----- nvinfo : EIATTR_CUDA_API_VERSION
	.align		4
        /*0000*/ 	.byte	0x04, 0x37
        /*0002*/ 	.short	(.L_66 - .L_65)
.L_65:
        /*0004*/ 	.word	0x00000082


	//----- nvinfo : EIATTR_KPARAM_INFO
	.align		4
.L_66:
        /*0008*/ 	.byte	0x04, 0x17
        /*000a*/ 	.short	(.L_68 - .L_67)
.L_67:
        /*000c*/ 	.word	0x00000000
        /*0010*/ 	.short	0x0000
        /*0012*/ 	.short	0x0000
        /*0014*/ 	.byte	0x00, 0xf0, 0x01, 0x28


	//----- nvinfo : EIATTR_SPARSE_MMA_MASK
	.align		4
.L_68:
        /*0018*/ 	.byte	0x03, 0x50
        /*001a*/ 	.short	0x0000


	//----- nvinfo : EIATTR_MAXREG_COUNT
	.align		4
        /*001c*/ 	.byte	0x03, 0x1b
        /*001e*/ 	.short	0x0080


	//----- nvinfo : EIATTR_MERCURY_ISA_VERSION
	.align		4
        /*0020*/ 	.byte	0x03, 0x5f
        /*0022*/ 	.short	0x0101


	//----- nvinfo : EIATTR_VRC_CTA_INIT_COUNT
	.align		4
        /*0024*/ 	.byte	0x02, 0x4a
	.zero		1
	.zero		1


	//----- nvinfo : EIATTR_EXIT_INSTR_OFFSETS
	.align		4
        /*0028*/ 	.byte	0x04, 0x1c
        /*002a*/ 	.short	(.L_70 - .L_69)


	//   ....[0]....
.L_69:
        /*002c*/ 	.word	0x00000010


	//----- nvinfo : EIATTR_MAX_THREADS
	.align		4
.L_70:
        /*0030*/ 	.byte	0x04, 0x05
        /*0032*/ 	.short	(.L_72 - .L_71)
.L_71:
        /*0034*/ 	.word	0x00000200
        /*0038*/ 	.word	0x00000001
        /*003c*/ 	.word	0x00000001


	//----- nvinfo : EIATTR_CBANK_PARAM_SIZE
	.align		4
.L_72:
        /*0040*/ 	.byte	0x03, 0x19
        /*0042*/ 	.short	0x0a00


	//----- nvinfo : EIATTR_PARAM_CBANK
	.align		4
        /*0044*/ 	.byte	0x04, 0x0a
        /*0046*/ 	.short	(.L_74 - .L_73)
	.align		4
.L_73:
        /*0048*/ 	.word	index@(.nv.constant0._ZN7cutlass13device_kernelIN5flash11enable_sm90INS1_16FlashAttnFwdSm90INS1_25CollectiveMainloopFwdSm90ILi2EN4cute5tupleIJNS5_1CILi1EEES8_S8_EEENS6_IJNS7_ILi192EEENS7_ILi128EEENS7_ILi64EEEEEELi64ENS_10bfloat16_tEfNS_4arch4Sm90ELb0ELb0ELb1ELb0ELb1ELb0ELb0ELb1ELb1ELb1ELb0ELb0EEENS1_21CollectiveEpilogueFwdINS6_IJSA_SC_SB_EEES9_SE_SG_Li384ELb0ELb1ELb0ELb0EEENS1_29StaticPersistentTileSchedulerILb0EEEEEEEEEvNT_6ParamsE)
        /*004c*/ 	.short	0x0380
        /*004e*/ 	.short	0x0a00


	//----- nvinfo : EIATTR_SW_WAR
	.align		4
.L_74:
        /*0050*/ 	.byte	0x04, 0x36
        /*0052*/ 	.short	(.L_76 - .L_75)
.L_75:
        /*0054*/ 	.word	0x00000008
.L_76:


//--------------------- .nv.info._ZN7cutlass13device_kernelIN5flash11enable_sm90INS1_16FlashAttnFwdSm90INS1_25CollectiveMainloopFwdSm90ILi2EN4cute5tupleIJNS5_1CILi1EEES8_S8_EEENS6_IJNS7_ILi192EEENS7_ILi128EEENS7_ILi64EEEEEELi64ENS_10bfloat16_tEfNS_4arch4Sm90ELb0ELb0ELb1ELb1ELb1ELb0ELb0ELb1ELb1ELb1ELb0ELb0EEENS1_21CollectiveEpilogueFwdINS6_IJSA_SC_SB_EEES9_SE_SG_Li384ELb1ELb1ELb0ELb0EEENS1_36VarlenDynamicPersistentTileSchedulerILi192ELi128ELi384ELi128ELb0ELb1ELb1ELb0ELb1ELb1EEEEEEEEEvNT_6ParamsE --------------------------
	.section	.nv.info._ZN7cutlass13device_kernelIN5flash11enable_sm90INS1_16FlashAttnFwdSm90INS1_25CollectiveMainloopFwdSm90ILi2EN4cute5tupleIJNS5_1CILi1EEES8_S8_EEENS6_IJNS7_ILi192EEENS7_ILi128EEENS7_ILi64EEEEEELi64ENS_10bfloat16_tEfNS_4arch4Sm90ELb0ELb0ELb1ELb1ELb1ELb0ELb0ELb1ELb1ELb1ELb0ELb0EEENS1_21CollectiveEpilogueFwdINS6_IJSA_SC_SB_EEES9_SE_SG_Li384ELb1ELb1ELb0ELb0EEENS1_36VarlenDynamicPersistentTileSchedulerILi192ELi128ELi384ELi128ELb0ELb1ELb1ELb0ELb1ELb1EEEEEEEEEvNT_6ParamsE,"",@"SHT_CUDA_INFO"
	.sectionflags	@""
	.align	4


	//----- nvinfo : EIATTR_CUDA_API_VERSION
	.align		4
        /*0000*/ 	.byte	0x04, 0x37
        /*0002*/ 	.short	(.L_78 - .L_77)
.L_77:
        /*0004*/ 	.word	0x00000082


	//----- nvinfo : EIATTR_KPARAM_INFO
	.align		4
.L_78:
        /*0008*/ 	.byte	0x04, 0x17
        /*000a*/ 	.short	(.L_80 - .L_79)
.L_79:
        /*000c*/ 	.word	0x00000000
        /*0010*/ 	.short	0x0000
        /*0012*/ 	.short	0x0000
        /*0014*/ 	.byte	0x00, 0xf0, 0x01, 0x2a


	//----- nvinfo : EIATTR_SPARSE_MMA_MASK
	.align		4
.L_80:
        /*0018*/ 	.byte	0x03, 0x50
        /*001a*/ 	.short	0x0000


	//----- nvinfo : EIATTR_MAXREG_COUNT
	.align		4
        /*001c*/ 	.byte	0x03, 0x1b
        /*001e*/ 	.short	0x0080


	//----- nvinfo : EIATTR_MERCURY_ISA_VERSION
	.align		4
        /*0020*/ 	.byte	0x03, 0x5f
        /*0022*/ 	.short	0x0101


	//----- nvinfo : EIATTR_VRC_CTA_INIT_COUNT
	.align		4
        /*0024*/ 	.byte	0x02, 0x4a
	.zero		1
	.zero		1


	//----- nvinfo : EIATTR_EXIT_INSTR_OFFSETS
	.align		4
        /*0028*/ 	.byte	0x04, 0x1c
        /*002a*/ 	.short	(.L_82 - .L_81)


	//   ....[0]....
.L_81:
        /*002c*/ 	.word	0x00000010


	//----- nvinfo : EIATTR_MAX_THREADS
	.align		4
.L_82:
        /*0030*/ 	.byte	0x04, 0x05
        /*0032*/ 	.short	(.L_84 - .L_83)
.L_83:
        /*0034*/ 	.word	0x00000200
        /*0038*/ 	.word	0x00000001
        /*003c*/ 	.word	0x00000001


	//----- nvinfo : EIATTR_CBANK_PARAM_SIZE
	.align		4
.L_84:
        /*0040*/ 	.byte	0x03, 0x19
        /*0042*/ 	.short	0x0a80


	//----- nvinfo : EIATTR_PARAM_CBANK
	.align		4
        /*0044*/ 	.byte	0x04, 0x0a
        /*0046*/ 	.short	(.L_86 - .L_85)
	.align		4
.L_85:
        /*0048*/ 	.word	index@(.nv.constant0._ZN7cutlass13device_kernelIN5flash11enable_sm90INS1_16FlashAttnFwdSm90INS1_25CollectiveMainloopFwdSm90ILi2EN4cute5tupleIJNS5_1CILi1EEES8_S8_EEENS6_IJNS7_ILi192EEENS7_ILi128EEENS7_ILi64EEEEEELi64ENS_10bfloat16_tEfNS_4arch4Sm90ELb0ELb0ELb1ELb1ELb1ELb0ELb0ELb1ELb1ELb1ELb0ELb0EEENS1_21CollectiveEpilogueFwdINS6_IJSA_SC_SB_EEES9_SE_SG_Li384ELb1ELb1ELb0ELb0EEENS1_36VarlenDynamicPersistentTileSchedulerILi192ELi128ELi384ELi128ELb0ELb1ELb1ELb0ELb1ELb1EEEEEEEEEvNT_6ParamsE)
        /*004c*/ 	.short	0x0380
        /*004e*/ 	.short	0x0a80


	//----- nvinfo : EIATTR_SW_WAR
	.align		4
.L_86:
        /*0050*/ 	.byte	0x04, 0x36
        /*0052*/ 	.short	(.L_88 - .L_87)
.L_87:
        /*0054*/ 	.word	0x00000008
.L_88:


//--------------------- .nv.info._ZN7cutlass13device_kernelIN5flash11enable_sm90INS1_16FlashAttnFwdSm90INS1_25CollectiveMainloopFwdSm90ILi2EN4cute5tupleIJNS5_1CILi1EEES8_S8_EEENS6_IJNS7_ILi192EEENS7_ILi128EEENS7_ILi64EEEEEELi64ENS_10bfloat16_tEfNS_4arch4Sm90ELb0ELb0ELb1ELb1ELb1ELb1ELb0ELb1ELb1ELb1ELb0ELb0EEENS1_21CollectiveEpilogueFwdINS6_IJSA_SC_SB_EEES9_SE_SG_Li384ELb1ELb1ELb0ELb0EEENS1_36VarlenDynamicPersistentTileSchedulerILi192ELi128ELi384ELi128ELb0ELb1ELb1ELb0ELb1ELb1EEEEEEEEEvNT_6ParamsE --------------------------
	.section	.nv.info._ZN7cutlass13device_kernelIN5flash11enable_sm90INS1_16FlashAttnFwdSm90INS1_25CollectiveMainloopFwdSm90ILi2EN4cute5tupleIJNS5_1CILi1EEES8_S8_EEENS6_IJNS7_ILi192EEENS7_ILi128EEENS7_ILi64EEEEEELi64ENS_10bfloat16_tEfNS_4arch4Sm90ELb0ELb0ELb1ELb1ELb1ELb1ELb0ELb1ELb1ELb1ELb0ELb0EEENS1_21CollectiveEpilogueFwdINS6_IJSA_SC_SB_EEES9_SE_SG_Li384ELb1ELb1ELb0ELb0EEENS1_36VarlenDynamicPersistentTileSchedulerILi192ELi128ELi384ELi128ELb0ELb1ELb1ELb0ELb1ELb1EEEEEEEEEvNT_6ParamsE,"",@"SHT_CUDA_INFO"
	.sectionflags	@""
	.align	4


	//----- nvinfo : EIATTR_CUDA_API_VERSION
	.align		4
        /*0000*/ 	.byte	0x04, 0x37
        /*0002*/ 	.short	(.L_90 - .L_89)
.L_89:
        /*0004*/ 	.word	0x00000082


	//----- nvinfo : EIATTR_KPARAM_INFO
	.align		4
.L_90:
        /*0008*/ 	.byte	0x04, 0x17
        /*000a*/ 	.short	(.L_92 - .L_91)
.L_91:
        /*000c*/ 	.word	0x00000000
        /*0010*/ 	.short	0x0000
        /*0012*/ 	.short	0x0000
        /*0014*/ 	.byte	0x00, 0xf0, 0x01, 0x2a


	//----- nvinfo : EIATTR_SPARSE_MMA_MASK
	.align		4
.L_92:
        /*0018*/ 	.byte	0x03, 0x50
        /*001a*/ 	.short	0x0000


	//----- nvinfo : EIATTR_MAXREG_COUNT
	.align		4
        /*001c*/ 	.byte	0x03, 0x1b
        /*001e*/ 	.short	0x0080


	//----- nvinfo : EIATTR_MERCURY_ISA_VERSION
	.align		4
        /*0020*/ 	.byte	0x03, 0x5f
        /*0022*/ 	.short	0x0101


	//----- nvinfo : EIATTR_VRC_CTA_INIT_COUNT
	.align		4
        /*0024*/ 	.byte	0x02, 0x4a
	.zero		1
	.zero		1


	//----- nvinfo : EIATTR_EXIT_INSTR_OFFSETS
	.align		4
        /*0028*/ 	.byte	0x04, 0x1c
        /*002a*/ 	.short	(.L_94 - .L_93)


	//   ....[0]....
.L_93:
        /*002c*/ 	.word	0x00000010


	//----- nvinfo : EIATTR_MAX_THREADS
	.align		4
.L_94:
        /*0030*/ 	.byte	0x04, 0x05
        /*0032*/ 	.short	(.L_96 - .L_95)
.L_95:
        /*0034*/ 	.word	0x00000200
        /*0038*/ 	.word	0x00000001
        /*003c*/ 	.word	0x00000001


	//----- nvinfo : EIATTR_CBANK_PARAM_SIZE
	.align		4
.L_96:
        /*0040*/ 	.byte	0x03, 0x19
        /*0042*/ 	.short	0x0a80


	//----- nvinfo : EIATTR_PARAM_CBANK
	.align		4
        /*0044*/ 	.byte	0x04, 0x0a
        /*0046*/ 	.short	(.L_98 - .L_97)
	.align		4
.L_97:
        /*0048*/ 	.word	index@(.nv.constant0._ZN7cutlass13device_kernelIN5flash11enable_sm90INS1_16FlashAttnFwdSm90INS1_25CollectiveMainloopFwdSm90ILi2EN4cute5tupleIJNS5_1CILi1EEES8_S8_EEENS6_IJNS7_ILi192EEENS7_ILi128EEENS7_ILi64EEEEEELi64ENS_10bfloat16_tEfNS_4arch4Sm90ELb0ELb0ELb1ELb1ELb1ELb1ELb0ELb1ELb1ELb1ELb0ELb0EEENS1_21CollectiveEpilogueFwdINS6_IJSA_SC_SB_EEES9_SE_SG_Li384ELb1ELb1ELb0ELb0EEENS1_36VarlenDynamicPersistentTileSchedulerILi192ELi128ELi384ELi128ELb0ELb1ELb1ELb0ELb1ELb1EEEEEEEEEvNT_6ParamsE)
        /*004c*/ 	.short	0x0380
        /*004e*/ 	.short	0x0a80


	//----- nvinfo : EIATTR_SW_WAR
	.align		4
.L_98:
        /*0050*/ 	.byte	0x04, 0x36
        /*0052*/ 	.short	(.L_100 - .L_99)
.L_99:
        /*0054*/ 	.word	0x00000008
.L_100:


//--------------------- .nv.info._ZN7cutlass13device_kernelIN5flash11enable_sm90INS1_16FlashAttnFwdSm90INS1_25CollectiveMainloopFwdSm90ILi2EN4cute5tupleIJNS5_1CILi1EEES8_S8_EEENS6_IJNS7_ILi192EEENS7_ILi128EEENS7_ILi64EEEEEELi64ENS_10bfloat16_tEfNS_4arch4Sm90ELb0ELb1ELb1ELb0ELb1ELb0ELb0ELb1ELb1ELb1ELb0ELb0EEENS1_21CollectiveEpilogueFwdINS6_IJSA_SC_SB_EEES9_SE_SG_Li384ELb0ELb1ELb0ELb0EEENS1_30DynamicPersistentTileSchedulerILi384ELi128ELb0ELb1ELb1EEEEEEEEEvNT_6ParamsE --------------------------
	.section	.nv.info._ZN7cutlass13device_kernelIN5flash11enable_sm90INS1_16FlashAttnFwdSm90INS1_25CollectiveMainloopFwdSm90ILi2EN4cute5tupleIJNS5_1CILi1EEES8_S8_EEENS6_IJNS7_ILi192EEENS7_ILi128EEENS7_ILi64EEEEEELi64ENS_10bfloat16_tEfNS_4arch4Sm90ELb0ELb1ELb1ELb0ELb1ELb0ELb0ELb1ELb1ELb1ELb0ELb0EEENS1_21CollectiveEpilogueFwdINS6_IJSA_SC_SB_EEES9_SE_SG_Li384ELb0ELb1ELb0ELb0EEENS1_30DynamicPersistentTileSchedulerILi384ELi128ELb0ELb1ELb1EEEEEEEEEvNT_6ParamsE,"",@"SHT_CUDA_INFO"
	.sectionflags	@""
	.align	4


	//----- nvinfo : EIATTR_CUDA_API_VERSION
	.align		4
        /*0000*/ 	.byte	0x04, 0x37
        /*0002*/ 	.short	(.L_102 - .L_101)
.L_101:
        /*0004*/ 	.word	0x00000082


	//----- nvinfo : EIATTR_KPARAM_INFO
	.align		4
.L_102:
        /*0008*/ 	.byte	0x04, 0x17
        /*000a*/ 	.short	(.L_104 - .L_103)
.L_103:
        /*000c*/ 	.word	0x00000000
        /*0010*/ 	.short	0x0000
        /*0012*/ 	.short	0x0000
        /*0014*/ 	.byte	0x00, 0xf0, 0x01, 0x2a


	//----- nvinfo : EIATTR_SPARSE_MMA_MASK
	.align		4
.L_104:
        /*0018*/ 	.byte	0x03, 0x50
        /*001a*/ 	.short	0x0000


	//----- nvinfo : EIATTR_MAXREG_COUNT
	.align		4
        /*001c*/ 	.byte	0x03, 0x1b
        /*001e*/ 	.short	0x0080


	//----- nvinfo : EIATTR_MERCURY_ISA_VERSION
	.align		4
        /*0020*/ 	.byte	0x03, 0x5f
        /*0022*/ 	.short	0x0101


	//----- nvinfo : EIATTR_VRC_CTA_INIT_COUNT
	.align		4
        /*0024*/ 	.byte	0x02, 0x4a
	.zero		1
	.zero		1


	//----- nvinfo : EIATTR_EXIT_INSTR_OFFSETS
	.align		4
        /*0028*/ 	.byte	0x04, 0x1c
        /*002a*/ 	.short	(.L_106 - .L_105)


	//   ....[0]....
.L_105:
        /*002c*/ 	.word	0x00000010


	//----- nvinfo : EIATTR_MAX_THREADS
	.align		4
.L_106:
        /*0030*/ 	.byte	0x04, 0x05
        /*0032*/ 	.short	(.L_108 - .L_107)
.L_107:
        /*0034*/ 	.word	0x00000200
        /*0038*/ 	.word	0x00000001
        /*003c*/ 	.word	0x00000001


	//----- nvinfo : EIATTR_CBANK_PARAM_SIZE
	.align		4
.L_108:
        /*0040*/ 	.byte	0x03, 0x19
        /*0042*/ 	.short	0x0a80


	//----- nvinfo : EIATTR_PARAM_CBANK
	.align		4
        /*0044*/ 	.byte	0x04, 0x0a
        /*0046*/ 	.short	(.L_110 - .L_109)
	.align		4
.L_109:
        /*0048*/ 	.word	index@(.nv.constant0._ZN7cutlass13device_kernelIN5flash11enable_sm90INS1_16FlashAttnFwdSm90INS1_25CollectiveMainloopFwdSm90ILi2EN4cute5tupleIJNS5_1CILi1EEES8_S8_EEENS6_IJNS7_ILi192EEENS7_ILi128EEENS7_ILi64EEEEEELi64ENS_10bfloat16_tEfNS_4arch4Sm90ELb0ELb1ELb1ELb0ELb1ELb0ELb0ELb1ELb1ELb1ELb0ELb0EEENS1_21CollectiveEpilogueFwdINS6_IJSA_SC_SB_EEES9_SE_SG_Li384ELb0ELb1ELb0ELb0EEENS1_30DynamicPersistentTileSchedulerILi384ELi128ELb0ELb1ELb1EEEEEEEEEvNT_6ParamsE)
        /*004c*/ 	.short	0x0380
        /*004e*/ 	.short	0x0a80


	//----- nvinfo : EIATTR_SW_WAR
	.align		4
.L_110:
        /*0050*/ 	.byte	0x04, 0x36
        /*0052*/ 	.short	(.L_112 - .L_111)
.L_111:
        /*0054*/ 	.word	0x00000008
.L_112:


//--------------------- .nv.info._ZN7cutlass13device_kernelIN5flash11enable_sm90INS1_16FlashAttnFwdSm90INS1_25CollectiveMainloopFwdSm90ILi2EN4cute5tupleIJNS5_1CILi1EEES8_S8_EEENS6_IJNS7_ILi192EEENS7_ILi128EEENS7_ILi64EEEEEELi64ENS_10bfloat16_tEfNS_4arch4Sm90ELb0ELb1ELb1ELb1ELb1ELb0ELb0ELb1ELb1ELb1ELb0ELb0EEENS1_21CollectiveEpilogueFwdINS6_IJSA_SC_SB_EEES9_SE_SG_Li384ELb1ELb1ELb0ELb0EEENS1_36VarlenDynamicPersistentTileSchedulerILi192ELi128ELi384ELi128ELb0ELb1ELb1ELb1ELb0ELb1EEEEEEEEEvNT_6ParamsE --------------------------
	.section	.nv.info._ZN7cutlass13device_kernelIN5flash11enable_sm90INS1_16FlashAttnFwdSm90INS1_25CollectiveMainloopFwdSm90ILi2EN4cute5tupleIJNS5_1CILi1EEES8_S8_EEENS6_IJNS7_ILi192EEENS7_ILi128EEENS7_ILi64EEEEEELi64ENS_10bfloat16_tEfNS_4arch4Sm90ELb0ELb1ELb1ELb1ELb1ELb0ELb0ELb1ELb1ELb1ELb0ELb0EEENS1_21CollectiveEpilogueFwdINS6_IJSA_SC_SB_EEES9_SE_SG_Li384ELb1ELb1ELb0ELb0EEENS1_36VarlenDynamicPersistentTileSchedulerILi192ELi128ELi384ELi128ELb0ELb1ELb1ELb1ELb0ELb1EEEEEEEEEvNT_6ParamsE,"",@"SHT_CUDA_INFO"
	.sectionflags	@""
	.align	4


	//----- nvinfo : EIATTR_CUDA_API_VERSION
	.align		4
        /*0000*/ 	.byte	0x04, 0x37
        /*0002*/ 	.short	(.L_114 - .L_113)
.L_113:
        /*0004*/ 	.word	0x00000082


	//----- nvinfo : EIATTR_KPARAM_INFO
	.align		4
.L_114:
        /*0008*/ 	.byte	0x04, 0x17
        /*000a*/ 	.short	(.L_116 - .L_115)
.L_115:
        /*000c*/ 	.word	0x00000000
        /*0010*/ 	.short	0x0000
        /*0012*/ 	.short	0x0000
        /*0014*/ 	.byte	0x00, 0xf0, 0x01, 0x2a


	//----- nvinfo : EIATTR_SPARSE_MMA_MASK
	.align		4
.L_116:
        /*0018*/ 	.byte	0x03, 0x50
        /*001a*/ 	.short	0x0000


	//----- nvinfo : EIATTR_MAXREG_COUNT
	.align		4
        /*001c*/ 	.byte	0x03, 0x1b
        /*001e*/ 	.short	0x0080


	//----- nvinfo : EIATTR_MERCURY_ISA_VERSION
	.align		4
        /*0020*/ 	.byte	0x03, 0x5f
        /*0022*/ 	.short	0x0101


	//----- nvinfo : EIATTR_VRC_CTA_INIT_COUNT
	.align		4
        /*0024*/ 	.byte	0x02, 0x4a
	.zero		1
	.zero		1


	//----- nvinfo : EIATTR_EXIT_INSTR_OFFSETS
	.align		4
        /*0028*/ 	.byte	0x04, 0x1c
        /*002a*/ 	.short	(.L_118 - .L_117)


	//   ....[0]....
.L_117:
        /*002c*/ 	.word	0x00000010


	//----- nvinfo : EIATTR_MAX_THREADS
	.align		4
.L_118:
        /*0030*/ 	.byte	0x04, 0x05
        /*0032*/ 	.short	(.L_120 - .L_119)
.L_119:
        /*0034*/ 	.word	0x00000200
        /*0038*/ 	.word	0x00000001
        /*003c*/ 	.word	0x00000001


	//----- nvinfo : EIATTR_CBANK_PARAM_SIZE
	.align		4
.L_120:
        /*0040*/ 	.byte	0x03, 0x19
        /*0042*/ 	.short	0x0a80


	//----- nvinfo : EIATTR_PARAM_CBANK
	.align		4
        /*0044*/ 	.byte	0x04, 0x0a
        /*0046*/ 	.short	(.L_122 - .L_121)
	.align		4
.L_121:
        /*0048*/ 	.word	index@(.nv.constant0._ZN7cutlass13device_kernelIN5flash11enable_sm90INS1_16FlashAttnFwdSm90INS1_25CollectiveMainloopFwdSm90ILi2EN4cute5tupleIJNS5_1CILi1EEES8_S8_EEENS6_IJNS7_ILi192EEENS7_ILi128EEENS7_ILi64EEEEEELi64ENS_10bfloat16_tEfNS_4arch4Sm90ELb0ELb1ELb1ELb1ELb1ELb0ELb0ELb1ELb1ELb1ELb0ELb0EEENS1_21CollectiveEpilogueFwdINS6_IJSA_SC_SB_EEES9_SE_SG_Li384ELb1ELb1ELb0ELb0EEENS1_36VarlenDynamicPersistentTileSchedulerILi192ELi128ELi384ELi128ELb0ELb1ELb1ELb1ELb0ELb1EEEEEEEEEvNT_6ParamsE)
        /*004c*/ 	.short	0x0380
        /*004e*/ 	.short	0x0a80


	//----- nvinfo : EIATTR_SW_WAR
	.align		4
.L_122:
        /*0050*/ 	.byte	0x04, 0x36
        /*0052*/ 	.short	(.L_124 - .L_123)
.L_123:
        /*0054*/ 	.word	0x00000008
.L_124:


//--------------------- .nv.info._ZN7cutlass13device_kernelIN5flash11enable_sm90INS1_16FlashAttnFwdSm90INS1_25CollectiveMainloopFwdSm90ILi2EN4cute5tupleIJNS5_1CILi1EEES8_S8_EEENS6_IJNS7_ILi192EEENS7_ILi128EEENS7_ILi64EEEEEELi64ENS_10bfloat16_tEfNS_4arch4Sm90ELb0ELb1ELb1ELb1ELb1ELb1ELb0ELb1ELb1ELb1ELb0ELb0EEENS1_21CollectiveEpilogueFwdINS6_IJSA_SC_SB_EEES9_SE_SG_Li384ELb1ELb1ELb0ELb0EEENS1_36VarlenDynamicPersistentTileSchedulerILi192ELi128ELi384ELi128ELb0ELb1ELb1ELb1ELb0ELb1EEEEEEEEEvNT_6ParamsE --------------------------
	.section	.nv.info._ZN7cutlass13device_kernelIN5flash11enable_sm90INS1_16FlashAttnFwdSm90INS1_25CollectiveMainloopFwdSm90ILi2EN4cute5tupleIJNS5_1CILi1EEES8_S8_EEENS6_IJNS7_ILi192EEENS7_ILi128EEENS7_ILi64EEEEEELi64ENS_10bfloat16_tEfNS_4arch4Sm90ELb0ELb1ELb1ELb1ELb1ELb1ELb0ELb1ELb1ELb1ELb0ELb0EEENS1_21CollectiveEpilogueFwdINS6_IJSA_SC_SB_EEES9_SE_SG_Li384ELb1ELb1ELb0ELb0EEENS1_36VarlenDynamicPersistentTileSchedulerILi192ELi128ELi384ELi128ELb0ELb1ELb1ELb1ELb0ELb1EEEEEEEEEvNT_6ParamsE,"",@"SHT_CUDA_INFO"
	.sectionflags	@""
	.align	4


	//----- nvinfo : EIATTR_CUDA_API_VERSION
	.align		4
        /*0000*/ 	.byte	0x04, 0x37
        /*0002*/ 	.short	(.L_126 - .L_125)
.L_125:
        /*0004*/ 	.word	0x00000082


	//----- nvinfo : EIATTR_KPARAM_INFO
	.align		4
.L_126:
        /*0008*/ 	.byte	0x04, 0x17
        /*000a*/ 	.short	(.L_128 - .L_127)
.L_127:
        /*000c*/ 	.word	0x00000000
        /*0010*/ 	.short	0x0000
        /*0012*/ 	.short	0x0000
        /*0014*/ 	.byte	0x00, 0xf0, 0x01, 0x2a


	//----- nvinfo : EIATTR_SPARSE_MMA_MASK
	.align		4
.L_128:
        /*0018*/ 	.byte	0x03, 0x50
        /*001a*/ 	.short	0x0000


	//----- nvinfo : EIATTR_MAXREG_COUNT
	.align		4
        /*001c*/ 	.byte	0x03, 0x1b
        /*001e*/ 	.short	0x0080


	//----- nvinfo : EIATTR_MERCURY_ISA_VERSION
	.align		4
        /*0020*/ 	.byte	0x03, 0x5f
        /*0022*/ 	.short	0x0101


	//----- nvinfo : EIATTR_VRC_CTA_INIT_COUNT
	.align		4
        /*0024*/ 	.byte	0x02, 0x4a
	.zero		1
	.zero		1


	//----- nvinfo : EIATTR_EXIT_INSTR_OFFSETS
	.align		4
        /*0028*/ 	.byte	0x04, 0x1c
        /*002a*/ 	.short	(.L_130 - .L_129)


	//   ....[0]....
.L_129:
        /*002c*/ 	.word	0x00000010


	//----- nvinfo : EIATTR_MAX_THREADS
	.align		4
.L_130:
        /*0030*/ 	.byte	0x04, 0x05
        /*0032*/ 	.short	(.L_132 - .L_131)
.L_131:
        /*0034*/ 	.word	0x00000200
        /*0038*/ 	.word	0x00000001
        /*003c*/ 	.word	0x00000001


	//----- nvinfo : EIATTR_CBANK_PARAM_SIZE
	.align		4
.L_132:
        /*0040*/ 	.byte	0x03, 0x19
        /*0042*/ 	.short	0x0a80


	//----- nvinfo : EIATTR_PARAM_CBANK
	.align		4
        /*0044*/ 	.byte	0x04, 0x0a
        /*0046*/ 	.short	(.L_134 - .L_133)
	.align		4
.L_133:
        /*0048*/ 	.word	index@(.nv.constant0._ZN7cutlass13device_kernelIN5flash11enable_sm90INS1_16FlashAttnFwdSm90INS1_25CollectiveMainloopFwdSm90ILi2EN4cute5tupleIJNS5_1CILi1EEES8_S8_EEENS6_IJNS7_ILi192EEENS7_ILi128EEENS7_ILi64EEEEEELi64ENS_10bfloat16_tEfNS_4arch4Sm90ELb0ELb1ELb1ELb1ELb1ELb1ELb0ELb1ELb1ELb1ELb0ELb0EEENS1_21CollectiveEpilogueFwdINS6_IJSA_SC_SB_EEES9_SE_SG_Li384ELb1ELb1ELb0ELb0EEENS1_36VarlenDynamicPersistentTileSchedulerILi192ELi128ELi384ELi128ELb0ELb1ELb1ELb1ELb0ELb1EEEEEEEEEvNT_6ParamsE)
        /*004c*/ 	.short	0x0380
        /*004e*/ 	.short	0x0a80


	//----- nvinfo : EIATTR_SW_WAR
	.align		4
.L_134:
        /*0050*/ 	.byte	0x04, 0x36
        /*0052*/ 	.short	(.L_136 - .L_135)
.L_135:
        /*0054*/ 	.word	0x00000008
.L_136:


//--------------------- .nv.info._ZN7cutlass13device_kernelIN5flash11enable_sm90INS1_16FlashAttnFwdSm90INS1_25CollectiveMainloopFwdSm90ILi2EN4cute5tupleIJNS5_1CILi1EEES8_S8_EEENS6_IJNS7_ILi192EEENS7_ILi128EEENS7_ILi64EEEEEELi64ENS_10bfloat16_tEfNS_4arch4Sm90ELb1ELb0ELb1ELb0ELb1ELb0ELb0ELb1ELb1ELb1ELb0ELb0EEENS1_21CollectiveEpilogueFwdINS6_IJSA_SC_SB_EEES9_SE_SG_Li384ELb0ELb1ELb0ELb0EEENS1_30DynamicPersistentTileSchedulerILi384ELi128ELb0ELb1ELb1EEEEEEEEEvNT_6ParamsE --------------------------
	.section	.nv.info._ZN7cutlass13device_kernelIN5flash11enable_sm90INS1_16FlashAttnFwdSm90INS1_25CollectiveMainloopFwdSm90ILi2EN4cute5tupleIJNS5_1CILi1EEES8_S8_EEENS6_IJNS7_ILi192EEENS7_ILi128EEENS7_ILi64EEEEEELi64ENS_10bfloat16_tEfNS_4arch4Sm90ELb1ELb0ELb1ELb0ELb1ELb0ELb0ELb1ELb1ELb1ELb0ELb0EEENS1_21CollectiveEpilogueFwdINS6_IJSA_SC_SB_EEES9_SE_SG_Li384ELb0ELb1ELb0ELb0EEENS1_30DynamicPersistentTileSchedulerILi384ELi128ELb0ELb1ELb1EEEEEEEEEvNT_6ParamsE,"",@"SHT_CUDA_INFO"
	.sectionflags	@""
	.align	4


	//----- nvinfo : EIATTR_CUDA_API_VERSION
	.align		4
        /*0000*/ 	.byte	0x04, 0x37
        /*0002*/ 	.short	(.L_138 - .L_137)
.L_137:
        /*0004*/ 	.word	0x00000082


	//----- nvinfo : EIATTR_KPARAM_INFO
	.align		4
.L_138:
        /*0008*/ 	.byte	0x04, 0x17
        /*000a*/ 	.short	(.L_140 - .L_139)
.L_139:
        /*000c*/ 	.word	0x00000000
        /*0010*/ 	.short	0x0000
        /*0012*/ 	.short	0x0000
        /*0014*/ 	.byte	0x00, 0xf0, 0x01, 0x2a


	//----- nvinfo : EIATTR_SPARSE_MMA_MASK
	.align		4
.L_140:
        /*0018*/ 	.byte	0x03, 0x50
        /*001a*/ 	.short	0x0000


	//----- nvinfo : EIATTR_MAXREG_COUNT
	.align		4
        /*001c*/ 	.byte	0x03, 0x1b
        /*001e*/ 	.short	0x0080


	//----- nvinfo : EIATTR_MERCURY_ISA_VERSION
	.align		4
        /*0020*/ 	.byte	0x03, 0x5f
        /*0022*/ 	.short	0x0101


	//----- nvinfo : EIATTR_VRC_CTA_INIT_COUNT
	.align		4
        /*0024*/ 	.byte	0x02, 0x4a
	.zero		1
	.zero		1


	//----- nvinfo : EIATTR_EXIT_INSTR_OFFSETS
	.align		4
        /*0028*/ 	.byte	0x04, 0x1c
        /*002a*/ 	.short	(.L_142 - .L_141)


	//   ....[0]....
.L_141:
        /*002c*/ 	.word	0x00000010


	//----- nvinfo : EIATTR_MAX_THREADS
	.align		4
.L_142:
        /*0030*/ 	.byte	0x04, 0x05
        /*0032*/ 	.short	(.L_144 - .L_143)
.L_143:
        /*0034*/ 	.word	0x00000200
        /*0038*/ 	.word	0x00000001
        /*003c*/ 	.word	0x00000001


	//----- nvinfo : EIATTR_CBANK_PARAM_SIZE
	.align		4
.L_144:
        /*0040*/ 	.byte	0x03, 0x19
        /*0042*/ 	.short	0x0a80


	//----- nvinfo : EIATTR_PARAM_CBANK
	.align		4
        /*0044*/ 	.byte	0x04, 0x0a
        /*0046*/ 	.short	(.L_146 - .L_145)
	.align		4
.L_145:
        /*0048*/ 	.word	index@(.nv.constant0._ZN7cutlass13device_kernelIN5flash11enable_sm90INS1_16FlashAttnFwdSm90INS1_25CollectiveMainloopFwdSm90ILi2EN4cute5tupleIJNS5_1CILi1EEES8_S8_EEENS6_IJNS7_ILi192EEENS7_ILi128EEENS7_ILi64EEEEEELi64ENS_10bfloat16_tEfNS_4arch4Sm90ELb1ELb0ELb1ELb0ELb1ELb0ELb0ELb1ELb1ELb1ELb0ELb0EEENS1_21CollectiveEpilogueFwdINS6_IJSA_SC_SB_EEES9_SE_SG_Li384ELb0ELb1ELb0ELb0EEENS1_30DynamicPersistentTileSchedulerILi384ELi128ELb0ELb1ELb1EEEEEEEEEvNT_6ParamsE)
        /*004c*/ 	.short	0x0380
        /*004e*/ 	.short	0x0a80


	//----- nvinfo : EIATTR_SW_WAR
	.align		4
.L_146:
        /*0050*/ 	.byte	0x04, 0x36
        /*0052*/ 	.short	(.L_148 - .L_147)
.L_147:
        /*0054*/ 	.word	0x00000008
.L_148:


//--------------------- .nv.info._ZN7cutlass13device_kernelIN5flash11enable_sm90INS1_16FlashAttnFwdSm90INS1_25CollectiveMainloopFwdSm90ILi2EN4cute5tupleIJNS5_1CILi1EEES8_S8_EEENS6_IJNS7_ILi192EEENS7_ILi128EEENS7_ILi64EEEEEELi64ENS_10bfloat16_tEfNS_4arch4Sm90ELb1ELb0ELb1ELb1ELb1ELb0ELb0ELb1ELb1ELb1ELb0ELb0EEENS1_21CollectiveEpilogueFwdINS6_IJSA_SC_SB_EEES9_SE_SG_Li384ELb1ELb1ELb0ELb0EEENS1_36VarlenDynamicPersistentTileSchedulerILi192ELi128ELi384ELi128ELb0ELb1ELb1ELb1ELb1ELb1EEEEEEEEEvNT_6ParamsE --------------------------
	.section	.nv.info._ZN7cutlass13device_kernelIN5flash11enable_sm90INS1_16FlashAttnFwdSm90INS1_25CollectiveMainloopFwdSm90ILi2EN4cute5tupleIJNS5_1CILi1EEES8_S8_EEENS6_IJNS7_ILi192EEENS7_ILi128EEENS7_ILi64EEEEEELi64ENS_10bfloat16_tEfNS_4arch4Sm90ELb1ELb0ELb1ELb1ELb1ELb0ELb0ELb1ELb1ELb1ELb0ELb0EEENS1_21CollectiveEpilogueFwdINS6_IJSA_SC_SB_EEES9_SE_SG_Li384ELb1ELb1ELb0ELb0EEENS1_36VarlenDynamicPersistentTileSchedulerILi192ELi128ELi384ELi128ELb0ELb1ELb1ELb1ELb1ELb1EEEEEEEEEvNT_6ParamsE,"",@"SHT_CUDA_INFO"
	.sectionflags	@""
	.align	4


	//----- nvinfo : EIATTR_CUDA_API_VERSION
	.align		4
        /*0000*/ 	.byte	0x04, 0x37
        /*0002*/ 	.short	(.L_150 - .L_149)
.L_149:
        /*0004*/ 	.word	0x00000082


	//----- nvinfo : EIATTR_KPARAM_INFO
	.align		4
.L_150:
        /*0008*/ 	.byte	0x04, 0x17
        /*000a*/ 	.short	(.L_152 - .L_151)
.L_151:
        /*000c*/ 	.word	0x00000000
        /*0010*/ 	.short	0x0000
        /*0012*/ 	.short	0x0000
        /*0014*/ 	.byte	0x00, 0xf0, 0x01, 0x2a


	//----- nvinfo : EIATTR_SPARSE_MMA_MASK
	.align		4
.L_152:
        /*0018*/ 	.byte	0x03, 0x50
        /*001a*/ 	.short	0x0000


	//----- nvinfo : EIATTR_MAXREG_COUNT
	.align		4
        /*001c*/ 	.byte	0x03, 0x1b
        /*001e*/ 	.short	0x0080


	//----- nvinfo : EIATTR_MERCURY_ISA_VERSION
	.align		4
        /*0020*/ 	.byte	0x03, 0x5f
        /*0022*/ 	.short	0x0101


	//----- nvinfo : EIATTR_VRC_CTA_INIT_COUNT
	.align		4
        /*0024*/ 	.byte	0x02, 0x4a
	.zero		1
	.zero		1


	//----- nvinfo : EIATTR_EXIT_INSTR_OFFSETS
	.align		4
        /*0028*/ 	.byte	0x04, 0x1c
        /*002a*/ 	.short	(.L_154 - .L_153)


	//   ....[0]....
.L_153:
        /*002c*/ 	.word	0x00000010


	//----- nvinfo : EIATTR_MAX_THREADS
	.align		4
.L_154:
        /*0030*/ 	.byte	0x04, 0x05
        /*0032*/ 	.short	(.L_156 - .L_155)
.L_155:
        /*0034*/ 	.word	0x00000200
        /*0038*/ 	.word	0x00000001
        /*003c*/ 	.word	0x00000001


	//----- nvinfo : EIATTR_CBANK_PARAM_SIZE
	.align		4
.L_156:
        /*0040*/ 	.byte	0x03, 0x19
        /*0042*/ 	.short	0x0a80


	//----- nvinfo : EIATTR_PARAM_CBANK
	.align		4
        /*0044*/ 	.byte	0x04, 0x0a
        /*0046*/ 	.short	(.L_158 - .L_157)
	.align		4
.L_157:
        /*0048*/ 	.word	index@(.nv.constant0._ZN7cutlass13device_kernelIN5flash11enable_sm90INS1_16FlashAttnFwdSm90INS1_25CollectiveMainloopFwdSm90ILi2EN4cute5tupleIJNS5_1CILi1EEES8_S8_EEENS6_IJNS7_ILi192EEENS7_ILi128EEENS7_ILi64EEEEEELi64ENS_10bfloat16_tEfNS_4arch4Sm90ELb1ELb0ELb1ELb1ELb1ELb0ELb0ELb1ELb1ELb1ELb0ELb0EEENS1_21CollectiveEpilogueFwdINS6_IJSA_SC_SB_EEES9_SE_SG_Li384ELb1ELb1ELb0ELb0EEENS1_36VarlenDynamicPersistentTileSchedulerILi192ELi128ELi384ELi128ELb0ELb1ELb1ELb1ELb1ELb1EEEEEEEEEvNT_6ParamsE)
        /*004c*/ 	.short	0x0380
        /*004e*/ 	.short	0x0a80


	//----- nvinfo : EIATTR_SW_WAR
	.align		4
.L_158:
        /*0050*/ 	.byte	0x04, 0x36
        /*0052*/ 	.short	(.L_160 - .L_159)
.L_159:
        /*0054*/ 	.word	0x00000008
.L_160:


//--------------------- .nv.info._ZN7cutlass13device_kernelIN5flash11enable_sm90INS1_16FlashAttnFwdSm90INS1_25CollectiveMainloopFwdSm90ILi2EN4cute5tupleIJNS5_1CILi1EEES8_S8_EEENS6_IJNS7_ILi192EEENS7_ILi128EEENS7_ILi64EEEEEELi64ENS_10bfloat16_tEfNS_4arch4Sm90ELb1ELb0ELb1ELb1ELb1ELb1ELb0ELb1ELb1ELb1ELb0ELb0EEENS1_21CollectiveEpilogueFwdINS6_IJSA_SC_SB_EEES9_SE_SG_Li384ELb1ELb1ELb0ELb0EEENS1_36VarlenDynamicPersistentTileSchedulerILi192ELi128ELi384ELi128ELb0ELb1ELb1ELb1ELb1ELb1EEEEEEEEEvNT_6ParamsE --------------------------
	.section	.nv.info._ZN7cutlass13device_kernelIN5flash11enable_sm90INS1_16FlashAttnFwdSm90INS1_25CollectiveMainloopFwdSm90ILi2EN4cute5tupleIJNS5_1CILi1EEES8_S8_EEENS6_IJNS7_ILi192EEENS7_ILi128EEENS7_ILi64EEEEEELi64ENS_10bfloat16_tEfNS_4arch4Sm90ELb1ELb0ELb1ELb1ELb1ELb1ELb0ELb1ELb1ELb1ELb0ELb0EEENS1_21CollectiveEpilogueFwdINS6_IJSA_SC_SB_EEES9_SE_SG_Li384ELb1ELb1ELb0ELb0EEENS1_36VarlenDynamicPersistentTileSchedulerILi192ELi128ELi384ELi128ELb0ELb1ELb1ELb1ELb1ELb1EEEEEEEEEvNT_6ParamsE,"",@"SHT_CUDA_INFO"
	.sectionflags	@""
	.align	4


	//----- nvinfo : EIATTR_CUDA_API_VERSION
	.align		4
        /*0000*/ 	.byte	0x04, 0x37
        /*0002*/ 	.short	(.L_162 - .L_161)
.L_161:
        /*0004*/ 	.word	0x00000082


	//----- nvinfo : EIATTR_KPARAM_INFO
	.align		4
.L_162:
        /*0008*/ 	.byte	0x04, 0x17
        /*000a*/ 	.short	(.L_164 - .L_163)
.L_163:
        /*000c*/ 	.word	0x00000000
        /*0010*/ 	.short	0x0000
        /*0012*/ 	.short	0x0000
        /*0014*/ 	.byte	0x00, 0xf0, 0x01, 0x2a


	//----- nvinfo : EIATTR_SPARSE_MMA_MASK
	.align		4
.L_164:
        /*0018*/ 	.byte	0x03, 0x50
        /*001a*/ 	.short	0x0000


	//----- nvinfo : EIATTR_MAXREG_COUNT
	.align		4
        /*001c*/ 	.byte	0x03, 0x1b
        /*001e*/ 	.short	0x0080


	//----- nvinfo : EIATTR_MERCURY_ISA_VERSION
	.align		4
        /*0020*/ 	.byte	0x03, 0x5f
        /*0022*/ 	.short	0x0101


	//----- nvinfo : EIATTR_VRC_CTA_INIT_COUNT
	.align		4
        /*0024*/ 	.byte	0x02, 0x4a
	.zero		1
	.zero		1


	//----- nvinfo : EIATTR_EXIT_INSTR_OFFSETS
	.align		4
        /*0028*/ 	.byte	0x04, 0x1c
        /*002a*/ 	.short	(.L_166 - .L_165)


	//   ....[0]....
.L_165:
        /*002c*/ 	.word	0x00000010


	//----- nvinfo : EIATTR_MAX_THREADS
	.align		4
.L_166:
        /*0030*/ 	.byte	0x04, 0x05
        /*0032*/ 	.short	(.L_168 - .L_167)
.L_167:
        /*0034*/ 	.word	0x00000200
        /*0038*/ 	.word	0x00000001
        /*003c*/ 	.word	0x00000001


	//----- nvinfo : EIATTR_CBANK_PARAM_SIZE
	.align		4
.L_168:
        /*0040*/ 	.byte	0x03, 0x19
        /*0042*/ 	.short	0x0a80


	//----- nvinfo : EIATTR_PARAM_CBANK
	.align		4
        /*0044*/ 	.byte	0x04, 0x0a
        /*0046*/ 	.short	(.L_170 - .L_169)
	.align		4
.L_169:
        /*0048*/ 	.word	index@(.nv.constant0._ZN7cutlass13device_kernelIN5flash11enable_sm90INS1_16FlashAttnFwdSm90INS1_25CollectiveMainloopFwdSm90ILi2EN4cute5tupleIJNS5_1CILi1EEES8_S8_EEENS6_IJNS7_ILi192EEENS7_ILi128EEENS7_ILi64EEEEEELi64ENS_10bfloat16_tEfNS_4arch4Sm90ELb1ELb0ELb1ELb1ELb1ELb1ELb0ELb1ELb1ELb1ELb0ELb0EEENS1_21CollectiveEpilogueFwdINS6_IJSA_SC_SB_EEES9_SE_SG_Li384ELb1ELb1ELb0ELb0EEENS1_36VarlenDynamicPersistentTileSchedulerILi192ELi128ELi384ELi128ELb0ELb1ELb1ELb1ELb1ELb1EEEEEEEEEvNT_6ParamsE)
        /*004c*/ 	.short	0x0380
        /*004e*/ 	.short	0x0a80


	//----- nvinfo : EIATTR_SW_WAR
	.align		4
.L_170:
        /*0050*/ 	.byte	0x04, 0x36
        /*0052*/ 	.short	(.L_172 - .L_171)
.L_171:
        /*0054*/ 	.word	0x00000008
.L_172:


//--------------------- .nv.callgraph             --------------------------
	.section	.nv.callgraph,"",@"SHT_CUDA_CALLGRAPH"
	.align	4
	.sectionentsize	8
	.align		4
        /*0000*/ 	.word	0x00000000
	.align		4
        /*0004*/ 	.word	0xffffffff
	.align		4
        /*0008*/ 	.word	0x00000000
	.align		4
        /*000c*/ 	.word	0xfffffffe
	.align		4
        /*0010*/ 	.word	0x00000000
	.align		4
        /*0014*/ 	.word	0xfffffffd
	.align		4
        /*0018*/ 	.word	0x00000000
	.align		4
        /*001c*/ 	.word	0xfffffffc


//--------------------- .nv.constant4             --------------------------
	.section	.nv.constant4,"a",@progbits
	.align	8
	.align		8
.nv.constant4:
        /*0000*/ 	.dword	_ZN79_INTERNAL_d3be83cd_43_flash_fwd_hdim64_bf16_paged_softcap_sm90_cu_49158569_36954cuda3std3__45__cpo5beginE
	.align		8
        /*0008*/ 	.dword	_ZN79_INTERNAL_d3be83cd_43_flash_fwd_hdim64_bf16_paged_softcap_sm90_cu_49158569_36954cuda3std3__45__cpo3endE
	.align		8
        /*0010*/ 	.dword	_ZN79_INTERNAL_d3be83cd_43_flash_fwd_hdim64_bf16_paged_softcap_sm90_cu_49158569_36954cuda3std3__45__cpo6cbeginE
	.align		8
        /*0018*/ 	.dword	_ZN79_INTERNAL_d3be83cd_43_flash_fwd_hdim64_bf16_paged_softcap_sm90_cu_49158569_36954cuda3std3__45__cpo4cendE
	.align		8
        /*0020*/ 	.dword	_ZN79_INTERNAL_d3be83cd_43_flash_fwd_hdim64_bf16_paged_softcap_sm90_cu_49158569_36954cuda3std3__481_GLOBAL__N__d3be83cd_43_flash_fwd_hdim64_bf16_paged_softcap_sm90_cu_49158569_36956ignoreE
	.align		8
        /*0028*/ 	.dword	_ZN79_INTERNAL_d3be83cd_43_flash_fwd_hdim64_bf16_paged_softcap_sm90_cu_49158569_36954cuda3std3__419piecewise_constructE
	.align		8
        /*0030*/ 	.dword	_ZN79_INTERNAL_d3be83cd_43_flash_fwd_hdim64_bf16_paged_softcap_sm90_cu_49158569_36954cuda3std3__48in_placeE
	.align		8
        /*0038*/ 	.dword	_ZN79_INTERNAL_d3be83cd_43_flash_fwd_hdim64_bf16_paged_softcap_sm90_cu_49158569_36954cuda3std6ranges3__45__cpo4swapE
	.align		8
        /*0040*/ 	.dword	_ZN79_INTERNAL_d3be83cd_43_flash_fwd_hdim64_bf16_paged_softcap_sm90_cu_49158569_36954cuda3std6ranges3__45__cpo9iter_moveE
	.align		8
        /*0048*/ 	.dword	_ZN79_INTERNAL_d3be83cd_43_flash_fwd_hdim64_bf16_paged_softcap_sm90_cu_49158569_36954cute7productE
	.align		8
        /*0050*/ 	.dword	_ZN79_INTERNAL_d3be83cd_43_flash_fwd_hdim64_bf16_paged_softcap_sm90_cu_49158569_36954cute1_E


//--------------------- .text._ZN7cutlass13device_kernelIN5flash11enable_sm90INS1_16FlashAttnFwdSm90INS1_25CollectiveMainloopFwdSm90ILi2EN4cute5tupleIJNS5_1CILi1EEES8_S8_EEENS6_IJNS7_ILi192EEENS7_ILi128EEENS7_ILi64EEEEEELi64ENS_10bfloat16_tEfNS_4arch4Sm90ELb0ELb0ELb1ELb0ELb1ELb0ELb0ELb1ELb1ELb1ELb0ELb0EEENS1_21CollectiveEpilogueFwdINS6_IJSA_SC_SB_EEES9_SE_SG_Li384ELb0ELb1ELb0ELb0EEENS1_29StaticPersistentTileSchedulerILb0EEEEEEEEEvNT_6ParamsE --------------------------
	.section	.text._ZN7cutlass13device_kernelIN5flash11enable_sm90INS1_16FlashAttnFwdSm90INS1_25CollectiveMainloopFwdSm90ILi2EN4cute5tupleIJNS5_1CILi1EEES8_S8_EEENS6_IJNS7_ILi192EEENS7_ILi128EEENS7_ILi64EEEEEELi64ENS_10bfloat16_tEfNS_4arch4Sm90ELb0ELb0ELb1ELb0ELb1ELb0ELb0ELb1ELb1ELb1ELb0ELb0EEENS1_21CollectiveEpilogueFwdINS6_IJSA_SC_SB_EEES9_SE_SG_Li384ELb0ELb1ELb0ELb0EEENS1_29StaticPersistentTileSchedulerILb0EEEEEEEEEvNT_6ParamsE,"ax",@progbits
	.align	128
.text._ZN7cutlass13device_kernelIN5flash11enable_sm90INS1_16FlashAttnFwdSm90INS1_25CollectiveMainloopFwdSm90ILi2EN4cute5tupleIJNS5_1CILi1EEES8_S8_EEENS6_IJNS7_ILi192EEENS7_ILi128EEENS7_ILi64EEEEEELi64ENS_10bfloat16_tEfNS_4arch4Sm90ELb0ELb0ELb1ELb0ELb1ELb0ELb0ELb1ELb1ELb1ELb0ELb0EEENS1_21CollectiveEpilogueFwdINS6_IJSA_SC_SB_EEES9_SE_SG_Li384ELb0ELb1ELb0ELb0EEENS1_29StaticPersistentTileSchedulerILb0EEEEEEEEEvNT_6ParamsE:
        .type           _ZN7cutlass13device_kernelIN5flash11enable_sm90INS1_16FlashAttnFwdSm90INS1_25CollectiveMainloopFwdSm90ILi2EN4cute5tupleIJNS5_1CILi1EEES8_S8_EEENS6_IJNS7_ILi192EEENS7_ILi128EEENS7_ILi64EEEEEELi64ENS_10bfloat16_tEfNS_4arch4Sm90ELb0ELb0ELb1ELb0ELb1ELb0ELb0ELb1ELb1ELb1ELb0ELb0EEENS1_21CollectiveEpilogueFwdINS6_IJSA_SC_SB_EEES9_SE_SG_Li384ELb0ELb1ELb0ELb0EEENS1_29StaticPersistentTileSchedulerILb0EEEEEEEEEvNT_6ParamsE,@function
        .size           _ZN7cutlass13device_kernelIN5flash11enable_sm90INS1_16FlashAttnFwdSm90INS1_25CollectiveMainloopFwdSm90ILi2EN4cute5tupleIJNS5_1CILi1EEES8_S8_EEENS6_IJNS7_ILi192EEENS7_ILi128EEENS7_ILi64EEEEEELi64ENS_10bfloat16_tEfNS_4arch4Sm90ELb0ELb0ELb1ELb0ELb1ELb0ELb0ELb1ELb1ELb1ELb0ELb0EEENS1_21CollectiveEpilogueFwdINS6_IJSA_SC_SB_EEES9_SE_SG_Li384ELb0ELb1ELb0ELb0EEENS1_29StaticPersistentTileSchedulerILb0EEEEEEEEEvNT_6ParamsE,(.L_x_9 - _ZN7cutlass13device_kernelIN5flash11enable_sm90INS1_16FlashAttnFwdSm90INS1_25CollectiveMainloopFwdSm90ILi2EN4cute5tupleIJNS5_1CILi1EEES8_S8_EEENS6_IJNS7_ILi192EEENS7_ILi128EEENS7_ILi64EEEEEELi64ENS_10bfloat16_tEfNS_4arch4Sm90ELb0ELb0ELb1ELb0ELb1ELb0ELb0ELb1ELb1ELb1ELb0ELb0EEENS1_21CollectiveEpilogueFwdINS6_IJSA_SC_SB_EEES9_SE_SG_Li384ELb0ELb1ELb0ELb0EEENS1_29StaticPersistentTileSchedulerILb0EEEEEEEEEvNT_6ParamsE)
        .other          _ZN7cutlass13device_kernelIN5flash11enable_sm90INS1_16FlashAttnFwdSm90INS1_25CollectiveMainloopFwdSm90ILi2EN4cute5tupleIJNS5_1CILi1EEES8_S8_EEENS6_IJNS7_ILi192EEENS7_ILi128EEENS7_ILi64EEEEEELi64ENS_10bfloat16_tEfNS_4arch4Sm90ELb0ELb0ELb1ELb0ELb1ELb0ELb0ELb1ELb1ELb1ELb0ELb0EEENS1_21CollectiveEpilogueFwdINS6_IJSA_SC_SB_EEES9_SE_SG_Li384ELb0ELb1ELb0ELb0EEENS1_29StaticPersistentTileSchedulerILb0EEEEEEEEEvNT_6ParamsE,@"STO_CUDA_ENTRY STV_DEFAULT"
_ZN7cutlass13device_kernelIN5flash11enable_sm90INS1_16FlashAttnFwdSm90INS1_25CollectiveMainloopFwdSm90ILi2EN4cute5tupleIJNS5_1CILi1EEES8_S8_EEENS6_IJNS7_ILi192EEENS7_ILi128EEENS7_ILi64EEEEEELi64ENS_10bfloat16_tEfNS_4arch4Sm90ELb0ELb0ELb1ELb0ELb1ELb0ELb0ELb1ELb1ELb1ELb0ELb0EEENS1_21CollectiveEpilogueFwdINS6_IJSA_SC_SB_EEES9_SE_SG_Li384ELb0ELb1ELb0ELb0EEENS1_29StaticPersistentTileSchedulerILb0EEEEEEEEEvNT_6ParamsE:
[----:B------:R-:W-:Y:S01]  /*0000*/  LDC R1, c[0x0][0x37c] ;  /* 0x0000df00ff017b82 */ /* 0x000fe20000000800 */
[----:B------:R-:W-:Y:S05]  /*0010*/  EXIT ;  /* 0x000000000000794d */ /* 0x000fea0003800000 */
.L_x_0:
[----:B------:R-:W-:-:S00]  /*0020*/  BRA `(.L_x_0) ;  /* 0xfffffffc00fc7947 */ /* 0x000fc0000383ffff */
[----:B------:R-:W-:-:S00]  /*0030*/  NOP ;  /* 0x0000000000007918 */ /* 0x000fc00000000000 */
        /* <DEDUP_REMOVED lines=12> */
.L_x_9:


//--------------------- .text._ZN7cutlass13device_kernelIN5flash11enable_sm90INS1_16FlashAttnFwdSm90INS1_25CollectiveMainloopFwdSm90ILi2EN4cute5tupleIJNS5_1CILi1EEES8_S8_EEENS6_IJNS7_ILi192EEENS7_ILi128EEENS7_ILi64EEEEEELi64ENS_10bfloat16_tEfNS_4arch4Sm90ELb0ELb0ELb1ELb1ELb1ELb0ELb0ELb1ELb1ELb1ELb0ELb0EEENS1_21CollectiveEpilogueFwdINS6_IJSA_SC_SB_EEES9_SE_SG_Li384ELb1ELb1ELb0ELb0EEENS1_36VarlenDynamicPersistentTileSchedulerILi192ELi128ELi384ELi128ELb0ELb1ELb1ELb0ELb1ELb1EEEEEEEEEvNT_6ParamsE --------------------------
	.section	.text._ZN7cutlass13device_kernelIN5flash11enable_sm90INS1_16FlashAttnFwdSm90INS1_25CollectiveMainloopFwdSm90ILi2EN4cute5tupleIJNS5_1CILi1EEES8_S8_EEENS6_IJNS7_ILi192EEENS7_ILi128EEENS7_ILi64EEEEEELi64ENS_10bfloat16_tEfNS_4arch4Sm90ELb0ELb0ELb1ELb1ELb1ELb0ELb0ELb1ELb1ELb1ELb0ELb0EEENS1_21CollectiveEpilogueFwdINS6_IJSA_SC_SB_EEES9_SE_SG_Li384ELb1ELb1ELb0ELb0EEENS1_36VarlenDynamicPersistentTileSchedulerILi192ELi128ELi384ELi128ELb0ELb1ELb1ELb0ELb1ELb1EEEEEEEEEvNT_6ParamsE,"ax",@progbits
	.align	128
.text._ZN7cutlass13device_kernelIN5flash11enable_sm90INS1_16FlashAttnFwdSm90INS1_25CollectiveMainloopFwdSm90ILi2EN4cute5tupleIJNS5_1CILi1EEES8_S8_EEENS6_IJNS7_ILi192EEENS7_ILi128EEENS7_ILi64EEEEEELi64ENS_10bfloat16_tEfNS_4arch4Sm90ELb0ELb0ELb1ELb1ELb1ELb0ELb0ELb1ELb1ELb1ELb0ELb0EEENS1_21CollectiveEpilogueFwdINS6_IJSA_SC_SB_EEES9_SE_SG_Li384ELb1ELb1ELb0ELb0EEENS1_36VarlenDynamicPersistentTileSchedulerILi192ELi128ELi384ELi128ELb0ELb1ELb1ELb0ELb1ELb1EEEEEEEEEvNT_6ParamsE:
        .type           _ZN7cutlass13device_kernelIN5flash11enable_sm90INS1_16FlashAttnFwdSm90INS1_25CollectiveMainloopFwdSm90ILi2EN4cute5tupleIJNS5_1CILi1EEES8_S8_EEENS6_IJNS7_ILi192EEENS7_ILi128EEENS7_ILi64EEEEEELi64ENS_10bfloat16_tEfNS_4arch4Sm90ELb0ELb0ELb1ELb1ELb1ELb0ELb0ELb1ELb1ELb1ELb0ELb0EEENS1_21CollectiveEpilogueFwdINS6_IJSA_SC_SB_EEES9_SE_SG_Li384ELb1ELb1ELb0ELb0EEENS1_36VarlenDynamicPersistentTileSchedulerILi192ELi128ELi384ELi128ELb0ELb1ELb1ELb0ELb1ELb1EEEEEEEEEvNT_6ParamsE,@function
        .size           _ZN7cutlass13device_kernelIN5flash11enable_sm90INS1_16FlashAttnFwdSm90INS1_25CollectiveMainloopFwdSm90ILi2EN4cute5tupleIJNS5_1CILi1EEES8_S8_EEENS6_IJNS7_ILi192EEENS7_ILi128EEENS7_ILi64EEEEEELi64ENS_10bfloat16_tEfNS_4arch4Sm90ELb0ELb0ELb1ELb1ELb1ELb0ELb0ELb1ELb1ELb1ELb0ELb0EEENS1_21CollectiveEpilogueFwdINS6_IJSA_SC_SB_EEES9_SE_SG_Li384ELb1ELb1ELb0ELb0EEENS1_36VarlenDynamicPersistentTileSchedulerILi192ELi128ELi384ELi128ELb0ELb1ELb1ELb0ELb1ELb1EEEEEEEEEvNT_6ParamsE,(.L_x_10 - _ZN7cutlass13device_kernelIN5flash11enable_sm90INS1_16FlashAttnFwdSm90INS1_25CollectiveMainloopFwdSm90ILi2EN4cute5tupleIJNS5_1CILi1EEES8_S8_EEENS6_IJNS7_ILi192EEENS7_ILi128EEENS7_ILi64EEEEEELi64ENS_10bfloat16_tEfNS_4arch4Sm90ELb0ELb0ELb1ELb1ELb1ELb0ELb0ELb1ELb1ELb1ELb0ELb0EEENS1_21CollectiveEpilogueFwdINS6_IJSA_SC_SB_EEES9_SE_SG_Li384ELb1ELb1ELb0ELb0EEENS1_36VarlenDynamicPersistentTileSchedulerILi192ELi128ELi384ELi128ELb0ELb1ELb1ELb0ELb1ELb1EEEEEEEEEvNT_6ParamsE)
        .other          _ZN7cutlass13device_kernelIN5flash11enable_sm90INS1_16FlashAttnFwdSm90INS1_25CollectiveMainloopFwdSm90ILi2EN4cute5tupleIJNS5_1CILi1EEES8_S8_EEENS6_IJNS7_ILi192EEENS7_ILi128EEENS7_ILi64EEEEEELi64ENS_10bfloat16_tEfNS_4arch4Sm90ELb0ELb0ELb1ELb1ELb1ELb0ELb0ELb1ELb1ELb1ELb0ELb0EEENS1_21CollectiveEpilogueFwdINS6_IJSA_SC_SB_EEES9_SE_SG_Li384ELb1ELb1ELb0ELb0EEENS1_36VarlenDynamicPersistentTileSchedulerILi192ELi128ELi384ELi128ELb0ELb1ELb1ELb0ELb1ELb1EEEEEEEEEvNT_6ParamsE,@"STO_CUDA_ENTRY STV_DEFAULT"
_ZN7cutlass13device_kernelIN5flash11enable_sm90INS1_16FlashAttnFwdSm90INS1_25CollectiveMainloopFwdSm90ILi2EN4cute5tupleIJNS5_1CILi1EEES8_S8_EEENS6_IJNS7_ILi192EEENS7_ILi128EEENS7_ILi64EEEEEELi64ENS_10bfloat16_tEfNS_4arch4Sm90ELb0ELb0ELb1ELb1ELb1ELb0ELb0ELb1ELb1ELb1ELb0ELb0EEENS1_21CollectiveEpilogueFwdINS6_IJSA_SC_SB_EEES9_SE_SG_Li384ELb1ELb1ELb0ELb0EEENS1_36VarlenDynamicPersistentTileSchedulerILi192ELi128ELi384ELi128ELb0ELb1ELb1ELb0ELb1ELb1EEEEEEEEEvNT_6ParamsE:
[----:B------:R-:W-:Y:S01]  /*0000*/  LDC R1, c[0x0][0x37c] ;  /* 0x0000df00ff017b82 */ /* 0x000fe20000000800 */
[----:B------:R-:W-:Y:S05]  /*0010*/  EXIT ;  /* 0x000000000000794d */ /* 0x000fea0003800000 */
.L_x_1:
        /* <DEDUP_REMOVED lines=14> */
.L_x_10:


//--------------------- .text._ZN7cutlass13device_kernelIN5flash11enable_sm90INS1_16FlashAttnFwdSm90INS1_25CollectiveMainloopFwdSm90ILi2EN4cute5tupleIJNS5_1CILi1EEES8_S8_EEENS6_IJNS7_ILi192EEENS7_ILi128EEENS7_ILi64EEEEEELi64ENS_10bfloat16_tEfNS_4arch4Sm90ELb0ELb0ELb1ELb1ELb1ELb1ELb0ELb1ELb1ELb1ELb0ELb0EEENS1_21CollectiveEpilogueFwdINS6_IJSA_SC_SB_EEES9_SE_SG_Li384ELb1ELb1ELb0ELb0EEENS1_36VarlenDynamicPersistentTileSchedulerILi192ELi128ELi384ELi128ELb0ELb1ELb1ELb0ELb1ELb1EEEEEEEEEvNT_6ParamsE --------------------------
	.section	.text._ZN7cutlass13device_kernelIN5flash11enable_sm90INS1_16FlashAttnFwdSm90INS1_25CollectiveMainloopFwdSm90ILi2EN4cute5tupleIJNS5_1CILi1EEES8_S8_EEENS6_IJNS7_ILi192EEENS7_ILi128EEENS7_ILi64EEEEEELi64ENS_10bfloat16_tEfNS_4arch4Sm90ELb0ELb0ELb1ELb1ELb1ELb1ELb0ELb1ELb1ELb1ELb0ELb0EEENS1_21CollectiveEpilogueFwdINS6_IJSA_SC_SB_EEES9_SE_SG_Li384ELb1ELb1ELb0ELb0EEENS1_36VarlenDynamicPersistentTileSchedulerILi192ELi128ELi384ELi128ELb0ELb1ELb1ELb0ELb1ELb1EEEEEEEEEvNT_6ParamsE,"ax",@progbits
	.align	128
.text._ZN7cutlass13device_kernelIN5flash11enable_sm90INS1_16FlashAttnFwdSm90INS1_25CollectiveMainloopFwdSm90ILi2EN4cute5tupleIJNS5_1CILi1EEES8_S8_EEENS6_IJNS7_ILi192EEENS7_ILi128EEENS7_ILi64EEEEEELi64ENS_10bfloat16_tEfNS_4arch4Sm90ELb0ELb0ELb1ELb1ELb1ELb1ELb0ELb1ELb1ELb1ELb0ELb0EEENS1_21CollectiveEpilogueFwdINS6_IJSA_SC_SB_EEES9_SE_SG_Li384ELb1ELb1ELb0ELb0EEENS1_36VarlenDynamicPersistentTileSchedulerILi192ELi128ELi384ELi128ELb0ELb1ELb1ELb0ELb1ELb1EEEEEEEEEvNT_6ParamsE:
        .type           _ZN7cutlass13device_kernelIN5flash11enable_sm90INS1_16FlashAttnFwdSm90INS1_25CollectiveMainloopFwdSm90ILi2EN4cute5tupleIJNS5_1CILi1EEES8_S8_EEENS6_IJNS7_ILi192EEENS7_ILi128EEENS7_ILi64EEEEEELi64ENS_10bfloat16_tEfNS_4arch4Sm90ELb0ELb0ELb1ELb1ELb1ELb1ELb0ELb1ELb1ELb1ELb0ELb0EEENS1_21CollectiveEpilogueFwdINS6_IJSA_SC_SB_EEES9_SE_SG_Li384ELb1ELb1ELb0ELb0EEENS1_36VarlenDynamicPersistentTileSchedulerILi192ELi128ELi384ELi128ELb0ELb1ELb1ELb0ELb1ELb1EEEEEEEEEvNT_6ParamsE,@function
        .size           _ZN7cutlass13device_kernelIN5flash11enable_sm90INS1_16FlashAttnFwdSm90INS1_25CollectiveMainloopFwdSm90ILi2EN4cute5tupleIJNS5_1CILi1EEES8_S8_EEENS6_IJNS7_ILi192EEENS7_ILi128EEENS7_ILi64EEEEEELi64ENS_10bfloat16_tEfNS_4arch4Sm90ELb0ELb0ELb1ELb1ELb1ELb1ELb0ELb1ELb1ELb1ELb0ELb0EEENS1_21CollectiveEpilogueFwdINS6_IJSA_SC_SB_EEES9_SE_SG_Li384ELb1ELb1ELb0ELb0EEENS1_36VarlenDynamicPersistentTileSchedulerILi192ELi128ELi384ELi128ELb0ELb1ELb1ELb0ELb1ELb1EEEEEEEEEvNT_6ParamsE,(.L_x_11 - _ZN7cutlass13device_kernelIN5flash11enable_sm90INS1_16FlashAttnFwdSm90INS1_25CollectiveMainloopFwdSm90ILi2EN4cute5tupleIJNS5_1CILi1EEES8_S8_EEENS6_IJNS7_ILi192EEENS7_ILi128EEENS7_ILi64EEEEEELi64ENS_10bfloat16_tEfNS_4arch4Sm90ELb0ELb0ELb1ELb1ELb1ELb1ELb0ELb1ELb1ELb1ELb0ELb0EEENS1_21CollectiveEpilogueFwdINS6_IJSA_SC_SB_EEES9_SE_SG_Li384ELb1ELb1ELb0ELb0EEENS1_36VarlenDynamicPersistentTileSchedulerILi192ELi128ELi384ELi128ELb0ELb1ELb1ELb0ELb1ELb1EEEEEEEEEvNT_6ParamsE)
        .other          _ZN7cutlass13device_kernelIN5flash11enable_sm90INS1_16FlashAttnFwdSm90INS1_25CollectiveMainloopFwdSm90ILi2EN4cute5tupleIJNS5_1CILi1EEES8_S8_EEENS6_IJNS7_ILi192EEENS7_ILi128EEENS7_ILi64EEEEEELi64ENS_10bfloat16_tEfNS_4arch4Sm90ELb0ELb0ELb1ELb1ELb1ELb1ELb0ELb1ELb1ELb1ELb0ELb0EEENS1_21CollectiveEpilogueFwdINS6_IJSA_SC_SB_EEES9_SE_SG_Li384ELb1ELb1ELb0ELb0EEENS1_36VarlenDynamicPersistentTileSchedulerILi192ELi128ELi384ELi128ELb0ELb1ELb1ELb0ELb1ELb1EEEEEEEEEvNT_6ParamsE,@"STO_CUDA_ENTRY STV_DEFAULT"
_ZN7cutlass13device_kernelIN5flash11enable_sm90INS1_16FlashAttnFwdSm90INS1_25CollectiveMainloopFwdSm90ILi2EN4cute5tupleIJNS5_1CILi1EEES8_S8_EEENS6_IJNS7_ILi192EEENS7_ILi128EEENS7_ILi64EEEEEELi64ENS_10bfloat16_tEfNS_4arch4Sm90ELb0ELb0ELb1ELb1ELb1ELb1ELb0ELb1ELb1ELb1ELb0ELb0EEENS1_21CollectiveEpilogueFwdINS6_IJSA_SC_SB_EEES9_SE_SG_Li384ELb1ELb1ELb0ELb0EEENS1_36VarlenDynamicPersistentTileSchedulerILi192ELi128ELi384ELi128ELb0ELb1ELb1ELb0ELb1ELb1EEEEEEEEEvNT_6ParamsE:
[----:B------:R-:W-:Y:S01]  /*0000*/  LDC R1, c[0x0][0x37c] ;  /* 0x0000df00ff017b82 */ /* 0x000fe20000000800 */
[----:B------:R-:W-:Y:S05]  /*0010*/  EXIT ;  /* 0x000000000000794d */ /* 0x000fea0003800000 */
.L_x_2:
        /* <DEDUP_REMOVED lines=14> */
.L_x_11:


//--------------------- .text._ZN7cutlass13device_kernelIN5flash11enable_sm90INS1_16FlashAttnFwdSm90INS1_25CollectiveMainloopFwdSm90ILi2EN4cute5tupleIJNS5_1CILi1EEES8_S8_EEENS6_IJNS7_ILi192EEENS7_ILi128EEENS7_ILi64EEEEEELi64ENS_10bfloat16_tEfNS_4arch4Sm90ELb0ELb1ELb1ELb0ELb1ELb0ELb0ELb1ELb1ELb1ELb0ELb0EEENS1_21CollectiveEpilogueFwdINS6_IJSA_SC_SB_EEES9_SE_SG_Li384ELb0ELb1ELb0ELb0EEENS1_30DynamicPersistentTileSchedulerILi384ELi128ELb0ELb1ELb1EEEEEEEEEvNT_6ParamsE --------------------------
	.section	.text._ZN7cutlass13device_kernelIN5flash11enable_sm90INS1_16FlashAttnFwdSm90INS1_25CollectiveMainloopFwdSm90ILi2EN4cute5tupleIJNS5_1CILi1EEES8_S8_EEENS6_IJNS7_ILi192EEENS7_ILi128EEENS7_ILi64EEEEEELi64ENS_10bfloat16_tEfNS_4arch4Sm90ELb0ELb1ELb1ELb0ELb1ELb0ELb0ELb1ELb1ELb1ELb0ELb0EEENS1_21CollectiveEpilogueFwdINS6_IJSA_SC_SB_EEES9_SE_SG_Li384ELb0ELb1ELb0ELb0EEENS1_30DynamicPersistentTileSchedulerILi384ELi128ELb0ELb1ELb1EEEEEEEEEvNT_6ParamsE,"ax",@progbits
	.align	128
.text._ZN7cutlass13device_kernelIN5flash11enable_sm90INS1_16FlashAttnFwdSm90INS1_25CollectiveMainloopFwdSm90ILi2EN4cute5tupleIJNS5_1CILi1EEES8_S8_EEENS6_IJNS7_ILi192EEENS7_ILi128EEENS7_ILi64EEEEEELi64ENS_10bfloat16_tEfNS_4arch4Sm90ELb0ELb1ELb1ELb0ELb1ELb0ELb0ELb1ELb1ELb1ELb0ELb0EEENS1_21CollectiveEpilogueFwdINS6_IJSA_SC_SB_EEES9_SE_SG_Li384ELb0ELb1ELb0ELb0EEENS1_30DynamicPersistentTileSchedulerILi384ELi128ELb0ELb1ELb1EEEEEEEEEvNT_6ParamsE:
        .type           _ZN7cutlass13device_kernelIN5flash11enable_sm90INS1_16FlashAttnFwdSm90INS1_25CollectiveMainloopFwdSm90ILi2EN4cute5tupleIJNS5_1CILi1EEES8_S8_EEENS6_IJNS7_ILi192EEENS7_ILi128EEENS7_ILi64EEEEEELi64ENS_10bfloat16_tEfNS_4arch4Sm90ELb0ELb1ELb1ELb0ELb1ELb0ELb0ELb1ELb1ELb1ELb0ELb0EEENS1_21CollectiveEpilogueFwdINS6_IJSA_SC_SB_EEES9_SE_SG_Li384ELb0ELb1ELb0ELb0EEENS1_30DynamicPersistentTileSchedulerILi384ELi128ELb0ELb1ELb1EEEEEEEEEvNT_6ParamsE,@function
        .size           _ZN7cutlass13device_kernelIN5flash11enable_sm90INS1_16FlashAttnFwdSm90INS1_25CollectiveMainloopFwdSm90ILi2EN4cute5tupleIJNS5_1CILi1EEES8_S8_EEENS6_IJNS7_ILi192EEENS7_ILi128EEENS7_ILi64EEEEEELi64ENS_10bfloat16_tEfNS_4arch4Sm90ELb0ELb1ELb1ELb0ELb1ELb0ELb0ELb1ELb1ELb1ELb0ELb0EEENS1_21CollectiveEpilogueFwdINS6_IJSA_SC_SB_EEES9_SE_SG_Li384ELb0ELb1ELb0ELb0EEENS1_30DynamicPersistentTileSchedulerILi384ELi128ELb0ELb1ELb1EEEEEEEEEvNT_6ParamsE,(.L_x_12 - _ZN7cutlass13device_kernelIN5flash11enable_sm90INS1_16FlashAttnFwdSm90INS1_25CollectiveMainloopFwdSm90ILi2EN4cute5tupleIJNS5_1CILi1EEES8_S8_EEENS6_IJNS7_ILi192EEENS7_ILi128EEENS7_ILi64EEEEEELi64ENS_10bfloat16_tEfNS_4arch4Sm90ELb0ELb1ELb1ELb0ELb1ELb0ELb0ELb1ELb1ELb1ELb0ELb0EEENS1_21CollectiveEpilogueFwdINS6_IJSA_SC_SB_EEES9_SE_SG_Li384ELb0ELb1ELb0ELb0EEENS1_30DynamicPersistentTileSchedulerILi384ELi128ELb0ELb1ELb1EEEEEEEEEvNT_6ParamsE)
        .other          _ZN7cutlass13device_kernelIN5flash11enable_sm90INS1_16FlashAttnFwdSm90INS1_25CollectiveMainloopFwdSm90ILi2EN4cute5tupleIJNS5_1CILi1EEES8_S8_EEENS6_IJNS7_ILi192EEENS7_ILi128EEENS7_ILi64EEEEEELi64ENS_10bfloat16_tEfNS_4arch4Sm90ELb0ELb1ELb1ELb0ELb1ELb0ELb0ELb1ELb1ELb1ELb0ELb0EEENS1_21CollectiveEpilogueFwdINS6_IJSA_SC_SB_EEES9_SE_SG_Li384ELb0ELb1ELb0ELb0EEENS1_30DynamicPersistentTileSchedulerILi384ELi128ELb0ELb1ELb1EEEEEEEEEvNT_6ParamsE,@"STO_CUDA_ENTRY STV_DEFAULT"
_ZN7cutlass13device_kernelIN5flash11enable_sm90INS1_16FlashAttnFwdSm90INS1_25CollectiveMainloopFwdSm90ILi2EN4cute5tupleIJNS5_1CILi1EEES8_S8_EEENS6_IJNS7_ILi192EEENS7_ILi128EEENS7_ILi64EEEEEELi64ENS_10bfloat16_tEfNS_4arch4Sm90ELb0ELb1ELb1ELb0ELb1ELb0ELb0ELb1ELb1ELb1ELb0ELb0EEENS1_21CollectiveEpilogueFwdINS6_IJSA_SC_SB_EEES9_SE_SG_Li384ELb0ELb1ELb0ELb0EEENS1_30DynamicPersistentTileSchedulerILi384ELi128ELb0ELb1ELb1EEEEEEEEEvNT_6ParamsE:
[----:B------:R-:W-:Y:S01]  /*0000*/  LDC R1, c[0x0][0x37c] ;  /* 0x0000df00ff017b82 */ /* 0x000fe20000000800 */
[----:B------:R-:W-:Y:S05]  /*0010*/  EXIT ;  /* 0x000000000000794d */ /* 0x000fea0003800000 */
.L_x_3:
        /* <DEDUP_REMOVED lines=14> */
.L_x_12:


//--------------------- .text._ZN7cutlass13device_kernelIN5flash11enable_sm90INS1_16FlashAttnFwdSm90INS1_25CollectiveMainloopFwdSm90ILi2EN4cute5tupleIJNS5_1CILi1EEES8_S8_EEENS6_IJNS7_ILi192EEENS7_ILi128EEENS7_ILi64EEEEEELi64ENS_10bfloat16_tEfNS_4arch4Sm90ELb0ELb1ELb1ELb1ELb1ELb0ELb0ELb1ELb1ELb1ELb0ELb0EEENS1_21CollectiveEpilogueFwdINS6_IJSA_SC_SB_EEES9_SE_SG_Li384ELb1ELb1ELb0ELb0EEENS1_36VarlenDynamicPersistentTileSchedulerILi192ELi128ELi384ELi128ELb0ELb1ELb1ELb1ELb0ELb1EEEEEEEEEvNT_6ParamsE --------------------------
	.section	.text._ZN7cutlass13device_kernelIN5flash11enable_sm90INS1_16FlashAttnFwdSm90INS1_25CollectiveMainloopFwdSm90ILi2EN4cute5tupleIJNS5_1CILi1EEES8_S8_EEENS6_IJNS7_ILi192EEENS7_ILi128EEENS7_ILi64EEEEEELi64ENS_10bfloat16_tEfNS_4arch4Sm90ELb0ELb1ELb1ELb1ELb1ELb0ELb0ELb1ELb1ELb1ELb0ELb0EEENS1_21CollectiveEpilogueFwdINS6_IJSA_SC_SB_EEES9_SE_SG_Li384ELb1ELb1ELb0ELb0EEENS1_36VarlenDynamicPersistentTileSchedulerILi192ELi128ELi384ELi128ELb0ELb1ELb1ELb1ELb0ELb1EEEEEEEEEvNT_6ParamsE,"ax",@progbits
	.align	128
.text._ZN7cutlass13device_kernelIN5flash11enable_sm90INS1_16FlashAttnFwdSm90INS1_25CollectiveMainloopFwdSm90ILi2EN4cute5tupleIJNS5_1CILi1EEES8_S8_EEENS6_IJNS7_ILi192EEENS7_ILi128EEENS7_ILi64EEEEEELi64ENS_10bfloat16_tEfNS_4arch4Sm90ELb0ELb1ELb1ELb1ELb1ELb0ELb0ELb1ELb1ELb1ELb0ELb0EEENS1_21CollectiveEpilogueFwdINS6_IJSA_SC_SB_EEES9_SE_SG_Li384ELb1ELb1ELb0ELb0EEENS1_36VarlenDynamicPersistentTileSchedulerILi192ELi128ELi384ELi128ELb0ELb1ELb1ELb1ELb0ELb1EEEEEEEEEvNT_6ParamsE:
        .type           _ZN7cutlass13device_kernelIN5flash11enable_sm90INS1_16FlashAttnFwdSm90INS1_25CollectiveMainloopFwdSm90ILi2EN4cute5tupleIJNS5_1CILi1EEES8_S8_EEENS6_IJNS7_ILi192EEENS7_ILi128EEENS7_ILi64EEEEEELi64ENS_10bfloat16_tEfNS_4arch4Sm90ELb0ELb1ELb1ELb1ELb1ELb0ELb0ELb1ELb1ELb1ELb0ELb0EEENS1_21CollectiveEpilogueFwdINS6_IJSA_SC_SB_EEES9_SE_SG_Li384ELb1ELb1ELb0ELb0EEENS1_36VarlenDynamicPersistentTileSchedulerILi192ELi128ELi384ELi128ELb0ELb1ELb1ELb1ELb0ELb1EEEEEEEEEvNT_6ParamsE,@function
        .size           _ZN7cutlass13device_kernelIN5flash11enable_sm90INS1_16FlashAttnFwdSm90INS1_25CollectiveMainloopFwdSm90ILi2EN4cute5tupleIJNS5_1CILi1EEES8_S8_EEENS6_IJNS7_ILi192EEENS7_ILi128EEENS7_ILi64EEEEEELi64ENS_10bfloat16_tEfNS_4arch4Sm90ELb0ELb1ELb1ELb1ELb1ELb0ELb0ELb1ELb1ELb1ELb0ELb0EEENS1_21CollectiveEpilogueFwdINS6_IJSA_SC_SB_EEES9_SE_SG_Li384ELb1ELb1ELb0ELb0EEENS1_36VarlenDynamicPersistentTileSchedulerILi192ELi128ELi384ELi128ELb0ELb1ELb1ELb1ELb0ELb1EEEEEEEEEvNT_6ParamsE,(.L_x_13 - _ZN7cutlass13device_kernelIN5flash11enable_sm90INS1_16FlashAttnFwdSm90INS1_25CollectiveMainloopFwdSm90ILi2EN4cute5tupleIJNS5_1CILi1EEES8_S8_EEENS6_IJNS7_ILi192EEENS7_ILi128EEENS7_ILi64EEEEEELi64ENS_10bfloat16_tEfNS_4arch4Sm90ELb0ELb1ELb1ELb1ELb1ELb0ELb0ELb1ELb1ELb1ELb0ELb0EEENS1_21CollectiveEpilogueFwdINS6_IJSA_SC_SB_EEES9_SE_SG_Li384ELb1ELb1ELb0ELb0EEENS1_36VarlenDynamicPersistentTileSchedulerILi192ELi128ELi384ELi128ELb0ELb1ELb1ELb1ELb0ELb1EEEEEEEEEvNT_6ParamsE)
        .other          _ZN7cutlass13device_kernelIN5flash11enable_sm90INS1_16FlashAttnFwdSm90INS1_25CollectiveMainloopFwdSm90ILi2EN4cute5tupleIJNS5_1CILi1EEES8_S8_EEENS6_IJNS7_ILi192EEENS7_ILi128EEENS7_ILi64EEEEEELi64ENS_10bfloat16_tEfNS_4arch4Sm90ELb0ELb1ELb1ELb1ELb1ELb0ELb0ELb1ELb1ELb1ELb0ELb0EEENS1_21CollectiveEpilogueFwdINS6_IJSA_SC_SB_EEES9_SE_SG_Li384ELb1ELb1ELb0ELb0EEENS1_36VarlenDynamicPersistentTileSchedulerILi192ELi128ELi384ELi128ELb0ELb1ELb1ELb1ELb0ELb1EEEEEEEEEvNT_6ParamsE,@"STO_CUDA_ENTRY STV_DEFAULT"
_ZN7cutlass13device_kernelIN5flash11enable_sm90INS1_16FlashAttnFwdSm90INS1_25CollectiveMainloopFwdSm90ILi2EN4cute5tupleIJNS5_1CILi1EEES8_S8_EEENS6_IJNS7_ILi192EEENS7_ILi128EEENS7_ILi64EEEEEELi64ENS_10bfloat16_tEfNS_4arch4Sm90ELb0ELb1ELb1ELb1ELb1ELb0ELb0ELb1ELb1ELb1ELb0ELb0EEENS1_21CollectiveEpilogueFwdINS6_IJSA_SC_SB_EEES9_SE_SG_Li384ELb1ELb1ELb0ELb0EEENS1_36VarlenDynamicPersistentTileSchedulerILi192ELi128ELi384ELi128ELb0ELb1ELb1ELb1ELb0ELb1EEEEEEEEEvNT_6ParamsE:
[----:B------:R-:W-:Y:S01]  /*0000*/  LDC R1, c[0x0][0x37c] ;  /* 0x0000df00ff017b82 */ /* 0x000fe20000000800 */
[----:B------:R-:W-:Y:S05]  /*0010*/  EXIT ;  /* 0x000000000000794d */ /* 0x000fea0003800000 */
.L_x_4:
        /* <DEDUP_REMOVED lines=14> */
.L_x_13:


//--------------------- .text._ZN7cutlass13device_kernelIN5flash11enable_sm90INS1_16FlashAttnFwdSm90INS1_25CollectiveMainloopFwdSm90ILi2EN4cute5tupleIJNS5_1CILi1EEES8_S8_EEENS6_IJNS7_ILi192EEENS7_ILi128EEENS7_ILi64EEEEEELi64ENS_10bfloat16_tEfNS_4arch4Sm90ELb0ELb1ELb1ELb1ELb1ELb1ELb0ELb1ELb1ELb1ELb0ELb0EEENS1_21CollectiveEpilogueFwdINS6_IJSA_SC_SB_EEES9_SE_SG_Li384ELb1ELb1ELb0ELb0EEENS1_36VarlenDynamicPersistentTileSchedulerILi192ELi128ELi384ELi128ELb0ELb1ELb1ELb1ELb0ELb1EEEEEEEEEvNT_6ParamsE --------------------------
	.section	.text._ZN7cutlass13device_kernelIN5flash11enable_sm90INS1_16FlashAttnFwdSm90INS1_25CollectiveMainloopFwdSm90ILi2EN4cute5tupleIJNS5_1CILi1EEES8_S8_EEENS6_IJNS7_ILi192EEENS7_ILi128EEENS7_ILi64EEEEEELi64ENS_10bfloat16_tEfNS_4arch4Sm90ELb0ELb1ELb1ELb1ELb1ELb1ELb0ELb1ELb1ELb1ELb0ELb0EEENS1_21CollectiveEpilogueFwdINS6_IJSA_SC_SB_EEES9_SE_SG_Li384ELb1ELb1ELb0ELb0EEENS1_36VarlenDynamicPersistentTileSchedulerILi192ELi128ELi384ELi128ELb0ELb1ELb1ELb1ELb0ELb1EEEEEEEEEvNT_6ParamsE,"ax",@progbits
	.align	128
.text._ZN7cutlass13device_kernelIN5flash11enable_sm90INS1_16FlashAttnFwdSm90INS1_25CollectiveMainloopFwdSm90ILi2EN4cute5tupleIJNS5_1CILi1EEES8_S8_EEENS6_IJNS7_ILi192EEENS7_ILi128EEENS7_ILi64EEEEEELi64ENS_10bfloat16_tEfNS_4arch4Sm90ELb0ELb1ELb1ELb1ELb1ELb1ELb0ELb1ELb1ELb1ELb0ELb0EEENS1_21CollectiveEpilogueFwdINS6_IJSA_SC_SB_EEES9_SE_SG_Li384ELb1ELb1ELb0ELb0EEENS1_36VarlenDynamicPersistentTileSchedulerILi192ELi128ELi384ELi128ELb0ELb1ELb1ELb1ELb0ELb1EEEEEEEEEvNT_6ParamsE:
        .type           _ZN7cutlass13device_kernelIN5flash11enable_sm90INS1_16FlashAttnFwdSm90INS1_25CollectiveMainloopFwdSm90ILi2EN4cute5tupleIJNS5_1CILi1EEES8_S8_EEENS6_IJNS7_ILi192EEENS7_ILi128EEENS7_ILi64EEEEEELi64ENS_10bfloat16_tEfNS_4arch4Sm90ELb0ELb1ELb1ELb1ELb1ELb1ELb0ELb1ELb1ELb1ELb0ELb0EEENS1_21CollectiveEpilogueFwdINS6_IJSA_SC_SB_EEES9_SE_SG_Li384ELb1ELb1ELb0ELb0EEENS1_36VarlenDynamicPersistentTileSchedulerILi192ELi128ELi384ELi128ELb0ELb1ELb1ELb1ELb0ELb1EEEEEEEEEvNT_6ParamsE,@function
        .size           _ZN7cutlass13device_kernelIN5flash11enable_sm90INS1_16FlashAttnFwdSm90INS1_25CollectiveMainloopFwdSm90ILi2EN4cute5tupleIJNS5_1CILi1EEES8_S8_EEENS6_IJNS7_ILi192EEENS7_ILi128EEENS7_ILi64EEEEEELi64ENS_10bfloat16_tEfNS_4arch4Sm90ELb0ELb1ELb1ELb1ELb1ELb1ELb0ELb1ELb1ELb1ELb0ELb0EEENS1_21CollectiveEpilogueFwdINS6_IJSA_SC_SB_EEES9_SE_SG_Li384ELb1ELb1ELb0ELb0EEENS1_36VarlenDynamicPersistentTileSchedulerILi192ELi128ELi384ELi128ELb0ELb1ELb1ELb1ELb0ELb1EEEEEEEEEvNT_6ParamsE,(.L_x_14 - _ZN7cutlass13device_kernelIN5flash11enable_sm90INS1_16FlashAttnFwdSm90INS1_25CollectiveMainloopFwdSm90ILi2EN4cute5tupleIJNS5_1CILi1EEES8_S8_EEENS6_IJNS7_ILi192EEENS7_ILi128EEENS7_ILi64EEEEEELi64ENS_10bfloat16_tEfNS_4arch4Sm90ELb0ELb1ELb1ELb1ELb1ELb1ELb0ELb1ELb1ELb1ELb0ELb0EEENS1_21CollectiveEpilogueFwdINS6_IJSA_SC_SB_EEES9_SE_SG_Li384ELb1ELb1ELb0ELb0EEENS1_36VarlenDynamicPersistentTileSchedulerILi192ELi128ELi384ELi128ELb0ELb1ELb1ELb1ELb0ELb1EEEEEEEEEvNT_6ParamsE)
        .other          _ZN7cutlass13device_kernelIN5flash11enable_sm90INS1_16FlashAttnFwdSm90INS1_25CollectiveMainloopFwdSm90ILi2EN4cute5tupleIJNS5_1CILi1EEES8_S8_EEENS6_IJNS7_ILi192EEENS7_ILi128EEENS7_ILi64EEEEEELi64ENS_10bfloat16_tEfNS_4arch4Sm90ELb0ELb1ELb1ELb1ELb1ELb1ELb0ELb1ELb1ELb1ELb0ELb0EEENS1_21CollectiveEpilogueFwdINS6_IJSA_SC_SB_EEES9_SE_SG_Li384ELb1ELb1ELb0ELb0EEENS1_36VarlenDynamicPersistentTileSchedulerILi192ELi128ELi384ELi128ELb0ELb1ELb1ELb1ELb0ELb1EEEEEEEEEvNT_6ParamsE,@"STO_CUDA_ENTRY STV_DEFAULT"
_ZN7cutlass13device_kernelIN5flash11enable_sm90INS1_16FlashAttnFwdSm90INS1_25CollectiveMainloopFwdSm90ILi2EN4cute5tupleIJNS5_1CILi1EEES8_S8_EEENS6_IJNS7_ILi192EEENS7_ILi128EEENS7_ILi64EEEEEELi64ENS_10bfloat16_tEfNS_4arch4Sm90ELb0ELb1ELb1ELb1ELb1ELb1ELb0ELb1ELb1ELb1ELb0ELb0EEENS1_21CollectiveEpilogueFwdINS6_IJSA_SC_SB_EEES9_SE_SG_Li384ELb1ELb1ELb0ELb0EEENS1_36VarlenDynamicPersistentTileSchedulerILi192ELi128ELi384ELi128ELb0ELb1ELb1ELb1ELb0ELb1EEEEEEEEEvNT_6ParamsE:
[----:B------:R-:W-:Y:S01]  /*0000*/  LDC R1, c[0x0][0x37c] ;  /* 0x0000df00ff017b82 */ /* 0x000fe20000000800 */
[----:B------:R-:W-:Y:S05]  /*0010*/  EXIT ;  /* 0x000000000000794d */ /* 0x000fea0003800000 */
.L_x_5:
        /* <DEDUP_REMOVED lines=14> */
.L_x_14:


//--------------------- .text._ZN7cutlass13device_kernelIN5flash11enable_sm90INS1_16FlashAttnFwdSm90INS1_25CollectiveMainloopFwdSm90ILi2EN4cute5tupleIJNS5_1CILi1EEES8_S8_EEENS6_IJNS7_ILi192EEENS7_ILi128EEENS7_ILi64EEEEEELi64ENS_10bfloat16_tEfNS_4arch4Sm90ELb1ELb0ELb1ELb0ELb1ELb0ELb0ELb1ELb1ELb1ELb0ELb0EEENS1_21CollectiveEpilogueFwdINS6_IJSA_SC_SB_EEES9_SE_SG_Li384ELb0ELb1ELb0ELb0EEENS1_30DynamicPersistentTileSchedulerILi384ELi128ELb0ELb1ELb1EEEEEEEEEvNT_6ParamsE --------------------------
	.section	.text._ZN7cutlass13device_kernelIN5flash11enable_sm90INS1_16FlashAttnFwdSm90INS1_25CollectiveMainloopFwdSm90ILi2EN4cute5tupleIJNS5_1CILi1EEES8_S8_EEENS6_IJNS7_ILi192EEENS7_ILi128EEENS7_ILi64EEEEEELi64ENS_10bfloat16_tEfNS_4arch4Sm90ELb1ELb0ELb1ELb0ELb1ELb0ELb0ELb1ELb1ELb1ELb0ELb0EEENS1_21CollectiveEpilogueFwdINS6_IJSA_SC_SB_EEES9_SE_SG_Li384ELb0ELb1ELb0ELb0EEENS1_30DynamicPersistentTileSchedulerILi384ELi128ELb0ELb1ELb1EEEEEEEEEvNT_6ParamsE,"ax",@progbits
	.align	128
.text._ZN7cutlass13device_kernelIN5flash11enable_sm90INS1_16FlashAttnFwdSm90INS1_25CollectiveMainloopFwdSm90ILi2EN4cute5tupleIJNS5_1CILi1EEES8_S8_EEENS6_IJNS7_ILi192EEENS7_ILi128EEENS7_ILi64EEEEEELi64ENS_10bfloat16_tEfNS_4arch4Sm90ELb1ELb0ELb1ELb0ELb1ELb0ELb0ELb1ELb1ELb1ELb0ELb0EEENS1_21CollectiveEpilogueFwdINS6_IJSA_SC_SB_EEES9_SE_SG_Li384ELb0ELb1ELb0ELb0EEENS1_30DynamicPersistentTileSchedulerILi384ELi128ELb0ELb1ELb1EEEEEEEEEvNT_6ParamsE:
        .type           _ZN7cutlass13device_kernelIN5flash11enable_sm90INS1_16FlashAttnFwdSm90INS1_25CollectiveMainloopFwdSm90ILi2EN4cute5tupleIJNS5_1CILi1EEES8_S8_EEENS6_IJNS7_ILi192EEENS7_ILi128EEENS7_ILi64EEEEEELi64ENS_10bfloat16_tEfNS_4arch4Sm90ELb1ELb0ELb1ELb0ELb1ELb0ELb0ELb1ELb1ELb1ELb0ELb0EEENS1_21CollectiveEpilogueFwdINS6_IJSA_SC_SB_EEES9_SE_SG_Li384ELb0ELb1ELb0ELb0EEENS1_30DynamicPersistentTileSchedulerILi384ELi128ELb0ELb1ELb1EEEEEEEEEvNT_6ParamsE,@function
        .size           _ZN7cutlass13device_kernelIN5flash11enable_sm90INS1_16FlashAttnFwdSm90INS1_25CollectiveMainloopFwdSm90ILi2EN4cute5tupleIJNS5_1CILi1EEES8_S8_EEENS6_IJNS7_ILi192EEENS7_ILi128EEENS7_ILi64EEEEEELi64ENS_10bfloat16_tEfNS_4arch4Sm90ELb1ELb0ELb1ELb0ELb1ELb0ELb0ELb1ELb1ELb1ELb0ELb0EEENS1_21CollectiveEpilogueFwdINS6_IJSA_SC_SB_EEES9_SE_SG_Li384ELb0ELb1ELb0ELb0EEENS1_30DynamicPersistentTileSchedulerILi384ELi128ELb0ELb1ELb1EEEEEEEEEvNT_6ParamsE,(.L_x_15 - _ZN7cutlass13device_kernelIN5flash11enable_sm90INS1_16FlashAttnFwdSm90INS1_25CollectiveMainloopFwdSm90ILi2EN4cute5tupleIJNS5_1CILi1EEES8_S8_EEENS6_IJNS7_ILi192EEENS7_ILi128EEENS7_ILi64EEEEEELi64ENS_10bfloat16_tEfNS_4arch4Sm90ELb1ELb0ELb1ELb0ELb1ELb0ELb0ELb1ELb1ELb1ELb0ELb0EEENS1_21CollectiveEpilogueFwdINS6_IJSA_SC_SB_EEES9_SE_SG_Li384ELb0ELb1ELb0ELb0EEENS1_30DynamicPersistentTileSchedulerILi384ELi128ELb0ELb1ELb1EEEEEEEEEvNT_6ParamsE)
        .other          _ZN7cutlass13device_kernelIN5flash11enable_sm90INS1_16FlashAttnFwdSm90INS1_25CollectiveMainloopFwdSm90ILi2EN4cute5tupleIJNS5_1CILi1EEES8_S8_EEENS6_IJNS7_ILi192EEENS7_ILi128EEENS7_ILi64EEEEEELi64ENS_10bfloat16_tEfNS_4arch4Sm90ELb1ELb0ELb1ELb0ELb1ELb0ELb0ELb1ELb1ELb1ELb0ELb0EEENS1_21CollectiveEpilogueFwdINS6_IJSA_SC_SB_EEES9_SE_SG_Li384ELb0ELb1ELb0ELb0EEENS1_30DynamicPersistentTileSchedulerILi384ELi128ELb0ELb1ELb1EEEEEEEEEvNT_6ParamsE,@"STO_CUDA_ENTRY STV_DEFAULT"
_ZN7cutlass13device_kernelIN5flash11enable_sm90INS1_16FlashAttnFwdSm90INS1_25CollectiveMainloopFwdSm90ILi2EN4cute5tupleIJNS5_1CILi1EEES8_S8_EEENS6_IJNS7_ILi192EEENS7_ILi128EEENS7_ILi64EEEEEELi64ENS_10bfloat16_tEfNS_4arch4Sm90ELb1ELb0ELb1ELb0ELb1ELb0ELb0ELb1ELb1ELb1ELb0ELb0EEENS1_21CollectiveEpilogueFwdINS6_IJSA_SC_SB_EEES9_SE_SG_Li384ELb0ELb1ELb0ELb0EEENS1_30DynamicPersistentTileSchedulerILi384ELi128ELb0ELb1ELb1EEEEEEEEEvNT_6ParamsE:
[----:B------:R-:W-:Y:S01]  /*0000*/  LDC R1, c[0x0][0x37c] ;  /* 0x0000df00ff017b82 */ /* 0x000fe20000000800 */
[----:B------:R-:W-:Y:S05]  /*0010*/  EXIT ;  /* 0x000000000000794d */ /* 0x000fea0003800000 */
.L_x_6:
        /* <DEDUP_REMOVED lines=14> */
.L_x_15:


//--------------------- .text._ZN7cutlass13device_kernelIN5flash11enable_sm90INS1_16FlashAttnFwdSm90INS1_25CollectiveMainloopFwdSm90ILi2EN4cute5tupleIJNS5_1CILi1EEES8_S8_EEENS6_IJNS7_ILi192EEENS7_ILi128EEENS7_ILi64EEEEEELi64ENS_10bfloat16_tEfNS_4arch4Sm90ELb1ELb0ELb1ELb1ELb1ELb0ELb0ELb1ELb1ELb1ELb0ELb0EEENS1_21CollectiveEpilogueFwdINS6_IJSA_SC_SB_EEES9_SE_SG_Li384ELb1ELb1ELb0ELb0EEENS1_36VarlenDynamicPersistentTileSchedulerILi192ELi128ELi384ELi128ELb0ELb1ELb1ELb1ELb1ELb1EEEEEEEEEvNT_6ParamsE --------------------------
	.section	.text._ZN7cutlass13device_kernelIN5flash11enable_sm90INS1_16FlashAttnFwdSm90INS1_25CollectiveMainloopFwdSm90ILi2EN4cute5tupleIJNS5_1CILi1EEES8_S8_EEENS6_IJNS7_ILi192EEENS7_ILi128EEENS7_ILi64EEEEEELi64ENS_10bfloat16_tEfNS_4arch4Sm90ELb1ELb0ELb1ELb1ELb1ELb0ELb0ELb1ELb1ELb1ELb0ELb0EEENS1_21CollectiveEpilogueFwdINS6_IJSA_SC_SB_EEES9_SE_SG_Li384ELb1ELb1ELb0ELb0EEENS1_36VarlenDynamicPersistentTileSchedulerILi192ELi128ELi384ELi128ELb0ELb1ELb1ELb1ELb1ELb1EEEEEEEEEvNT_6ParamsE,"ax",@progbits
	.align	128
.text._ZN7cutlass13device_kernelIN5flash11enable_sm90INS1_16FlashAttnFwdSm90INS1_25CollectiveMainloopFwdSm90ILi2EN4cute5tupleIJNS5_1CILi1EEES8_S8_EEENS6_IJNS7_ILi192EEENS7_ILi128EEENS7_ILi64EEEEEELi64ENS_10bfloat16_tEfNS_4arch4Sm90ELb1ELb0ELb1ELb1ELb1ELb0ELb0ELb1ELb1ELb1ELb0ELb0EEENS1_21CollectiveEpilogueFwdINS6_IJSA_SC_SB_EEES9_SE_SG_Li384ELb1ELb1ELb0ELb0EEENS1_36VarlenDynamicPersistentTileSchedulerILi192ELi128ELi384ELi128ELb0ELb1ELb1ELb1ELb1ELb1EEEEEEEEEvNT_6ParamsE:
        .type           _ZN7cutlass13device_kernelIN5flash11enable_sm90INS1_16FlashAttnFwdSm90INS1_25CollectiveMainloopFwdSm90ILi2EN4cute5tupleIJNS5_1CILi1EEES8_S8_EEENS6_IJNS7_ILi192EEENS7_ILi128EEENS7_ILi64EEEEEELi64ENS_10bfloat16_tEfNS_4arch4Sm90ELb1ELb0ELb1ELb1ELb1ELb0ELb0ELb1ELb1ELb1ELb0ELb0EEENS1_21CollectiveEpilogueFwdINS6_IJSA_SC_SB_EEES9_SE_SG_Li384ELb1ELb1ELb0ELb0EEENS1_36VarlenDynamicPersistentTileSchedulerILi192ELi128ELi384ELi128ELb0ELb1ELb1ELb1ELb1ELb1EEEEEEEEEvNT_6ParamsE,@function
        .size           _ZN7cutlass13device_kernelIN5flash11enable_sm90INS1_16FlashAttnFwdSm90INS1_25CollectiveMainloopFwdSm90ILi2EN4cute5tupleIJNS5_1CILi1EEES8_S8_EEENS6_IJNS7_ILi192EEENS7_ILi128EEENS7_ILi64EEEEEELi64ENS_10bfloat16_tEfNS_4arch4Sm90ELb1ELb0ELb1ELb1ELb1ELb0ELb0ELb1ELb1ELb1ELb0ELb0EEENS1_21CollectiveEpilogueFwdINS6_IJSA_SC_SB_EEES9_SE_SG_Li384ELb1ELb1ELb0ELb0EEENS1_36VarlenDynamicPersistentTileSchedulerILi192ELi128ELi384ELi128ELb0ELb1ELb1ELb1ELb1ELb1EEEEEEEEEvNT_6ParamsE,(.L_x_16 - _ZN7cutlass13device_kernelIN5flash11enable_sm90INS1_16FlashAttnFwdSm90INS1_25CollectiveMainloopFwdSm90ILi2EN4cute5tupleIJNS5_1CILi1EEES8_S8_EEENS6_IJNS7_ILi192EEENS7_ILi128EEENS7_ILi64EEEEEELi64ENS_10bfloat16_tEfNS_4arch4Sm90ELb1ELb0ELb1ELb1ELb1ELb0ELb0ELb1ELb1ELb1ELb0ELb0EEENS1_21CollectiveEpilogueFwdINS6_IJSA_SC_SB_EEES9_SE_SG_Li384ELb1ELb1ELb0ELb0EEENS1_36VarlenDynamicPersistentTileSchedulerILi192ELi128ELi384ELi128ELb0ELb1ELb1ELb1ELb1ELb1EEEEEEEEEvNT_6ParamsE)
        .other          _ZN7cutlass13device_kernelIN5flash11enable_sm90INS1_16FlashAttnFwdSm90INS1_25CollectiveMainloopFwdSm90ILi2EN4cute5tupleIJNS5_1CILi1EEES8_S8_EEENS6_IJNS7_ILi192EEENS7_ILi128EEENS7_ILi64EEEEEELi64ENS_10bfloat16_tEfNS_4arch4Sm90ELb1ELb0ELb1ELb1ELb1ELb0ELb0ELb1ELb1ELb1ELb0ELb0EEENS1_21CollectiveEpilogueFwdINS6_IJSA_SC_SB_EEES9_SE_SG_Li384ELb1ELb1ELb0ELb0EEENS1_36VarlenDynamicPersistentTileSchedulerILi192ELi128ELi384ELi128ELb0ELb1ELb1ELb1ELb1ELb1EEEEEEEEEvNT_6ParamsE,@"STO_CUDA_ENTRY STV_DEFAULT"
_ZN7cutlass13device_kernelIN5flash11enable_sm90INS1_16FlashAttnFwdSm90INS1_25CollectiveMainloopFwdSm90ILi2EN4cute5tupleIJNS5_1CILi1EEES8_S8_EEENS6_IJNS7_ILi192EEENS7_ILi128EEENS7_ILi64EEEEEELi64ENS_10bfloat16_tEfNS_4arch4Sm90ELb1ELb0ELb1ELb1ELb1ELb0ELb0ELb1ELb1ELb1ELb0ELb0EEENS1_21CollectiveEpilogueFwdINS6_IJSA_SC_SB_EEES9_SE_SG_Li384ELb1ELb1ELb0ELb0EEENS1_36VarlenDynamicPersistentTileSchedulerILi192ELi128ELi384ELi128ELb0ELb1ELb1ELb1ELb1ELb1EEEEEEEEEvNT_6ParamsE:
[----:B------:R-:W-:Y:S01]  /*0000*/  LDC R1, c[0x0][0x37c] ;  /* 0x0000df00ff017b82 */ /* 0x000fe20000000800 */
[----:B------:R-:W-:Y:S05]  /*0010*/  EXIT ;  /* 0x000000000000794d */ /* 0x000fea0003800000 */
.L_x_7:
        /* <DEDUP_REMOVED lines=14> */
.L_x_16:


//--------------------- .text._ZN7cutlass13device_kernelIN5flash11enable_sm90INS1_16FlashAttnFwdSm90INS1_25CollectiveMainloopFwdSm90ILi2EN4cute5tupleIJNS5_1CILi1EEES8_S8_EEENS6_IJNS7_ILi192EEENS7_ILi128EEENS7_ILi64EEEEEELi64ENS_10bfloat16_tEfNS_4arch4Sm90ELb1ELb0ELb1ELb1ELb1ELb1ELb0ELb1ELb1ELb1ELb0ELb0EEENS1_21CollectiveEpilogueFwdINS6_IJSA_SC_SB_EEES9_SE_SG_Li384ELb1ELb1ELb0ELb0EEENS1_36VarlenDynamicPersistentTileSchedulerILi192ELi128ELi384ELi128ELb0ELb1ELb1ELb1ELb1ELb1EEEEEEEEEvNT_6ParamsE --------------------------
	.section	.text._ZN7cutlass13device_kernelIN5flash11enable_sm90INS1_16FlashAttnFwdSm90INS1_25CollectiveMainloopFwdSm90ILi2EN4cute5tupleIJNS5_1CILi1EEES8_S8_EEENS6_IJNS7_ILi192EEENS7_ILi128EEENS7_ILi64EEEEEELi64ENS_10bfloat16_tEfNS_4arch4Sm90ELb1ELb0ELb1ELb1ELb1ELb1ELb0ELb1ELb1ELb1ELb0ELb0EEENS1_21CollectiveEpilogueFwdINS6_IJSA_SC_SB_EEES9_SE_SG_Li384ELb1ELb1ELb0ELb0EEENS1_36VarlenDynamicPersistentTileSchedulerILi192ELi128ELi384ELi128ELb0ELb1ELb1ELb1ELb1ELb1EEEEEEEEEvNT_6ParamsE,"ax",@progbits
	.align	128
.text._ZN7cutlass13device_kernelIN5flash11enable_sm90INS1_16FlashAttnFwdSm90INS1_25CollectiveMainloopFwdSm90ILi2EN4cute5tupleIJNS5_1CILi1EEES8_S8_EEENS6_IJNS7_ILi192EEENS7_ILi128EEENS7_ILi64EEEEEELi64ENS_10bfloat16_tEfNS_4arch4Sm90ELb1ELb0ELb1ELb1ELb1ELb1ELb0ELb1ELb1ELb1ELb0ELb0EEENS1_21CollectiveEpilogueFwdINS6_IJSA_SC_SB_EEES9_SE_SG_Li384ELb1ELb1ELb0ELb0EEENS1_36VarlenDynamicPersistentTileSchedulerILi192ELi128ELi384ELi128ELb0ELb1ELb1ELb1ELb1ELb1EEEEEEEEEvNT_6ParamsE:
        .type           _ZN7cutlass13device_kernelIN5flash11enable_sm90INS1_16FlashAttnFwdSm90INS1_25CollectiveMainloopFwdSm90ILi2EN4cute5tupleIJNS5_1CILi1EEES8_S8_EEENS6_IJNS7_ILi192EEENS7_ILi128EEENS7_ILi64EEEEEELi64ENS_10bfloat16_tEfNS_4arch4Sm90ELb1ELb0ELb1ELb1ELb1ELb1ELb0ELb1ELb1ELb1ELb0ELb0EEENS1_21CollectiveEpilogueFwdINS6_IJSA_SC_SB_EEES9_SE_SG_Li384ELb1ELb1ELb0ELb0EEENS1_36VarlenDynamicPersistentTileSchedulerILi192ELi128ELi384ELi128ELb0ELb1ELb1ELb1ELb1ELb1EEEEEEEEEvNT_6ParamsE,@function
        .size           _ZN7cutlass13device_kernelIN5flash11enable_sm90INS1_16FlashAttnFwdSm90INS1_25CollectiveMainloopFwdSm90ILi2EN4cute5tupleIJNS5_1CILi1EEES8_S8_EEENS6_IJNS7_ILi192EEENS7_ILi128EEENS7_ILi64EEEEEELi64ENS_10bfloat16_tEfNS_4arch4Sm90ELb1ELb0ELb1ELb1ELb1ELb1ELb0ELb1ELb1ELb1ELb0ELb0EEENS1_21CollectiveEpilogueFwdINS6_IJSA_SC_SB_EEES9_SE_SG_Li384ELb1ELb1ELb0ELb0EEENS1_36VarlenDynamicPersistentTileSchedulerILi192ELi128ELi384ELi128ELb0ELb1ELb1ELb1ELb1ELb1EEEEEEEEEvNT_6ParamsE,(.L_x_17 - _ZN7cutlass13device_kernelIN5flash11enable_sm90INS1_16FlashAttnFwdSm90INS1_25CollectiveMainloopFwdSm90ILi2EN4cute5tupleIJNS5_1CILi1EEES8_S8_EEENS6_IJNS7_ILi192EEENS7_ILi128EEENS7_ILi64EEEEEELi64ENS_10bfloat16_tEfNS_4arch4Sm90ELb1ELb0ELb1ELb1ELb1ELb1ELb0ELb1ELb1ELb1ELb0ELb0EEENS1_21CollectiveEpilogueFwdINS6_IJSA_SC_SB_EEES9_SE_SG_Li384ELb1ELb1ELb0ELb0EEENS1_36VarlenDynamicPersistentTileSchedulerILi192ELi128ELi384ELi128ELb0ELb1ELb1ELb1ELb1ELb1EEEEEEEEEvNT_6ParamsE)
        .other          _ZN7cutlass13device_kernelIN5flash11enable_sm90INS1_16FlashAttnFwdSm90INS1_25CollectiveMainloopFwdSm90ILi2EN4cute5tupleIJNS5_1CILi1EEES8_S8_EEENS6_IJNS7_ILi192EEENS7_ILi128EEENS7_ILi64EEEEEELi64ENS_10bfloat16_tEfNS_4arch4Sm90ELb1ELb0ELb1ELb1ELb1ELb1ELb0ELb1ELb1ELb1ELb0ELb0EEENS1_21CollectiveEpilogueFwdINS6_IJSA_SC_SB_EEES9_SE_SG_Li384ELb1ELb1ELb0ELb0EEENS1_36VarlenDynamicPersistentTileSchedulerILi192ELi128ELi384ELi128ELb0ELb1ELb1ELb1ELb1ELb1EEEEEEEEEvNT_6ParamsE,@"STO_CUDA_ENTRY STV_DEFAULT"
_ZN7cutlass13device_kernelIN5flash11enable_sm90INS1_16FlashAttnFwdSm90INS1_25CollectiveMainloopFwdSm90ILi2EN4cute5tupleIJNS5_1CILi1EEES8_S8_EEENS6_IJNS7_ILi192EEENS7_ILi128EEENS7_ILi64EEEEEELi64ENS_10bfloat16_tEfNS_4arch4Sm90ELb1ELb0ELb1ELb1ELb1ELb1ELb0ELb1ELb1ELb1ELb0ELb0EEENS1_21CollectiveEpilogueFwdINS6_IJSA_SC_SB_EEES9_SE_SG_Li384ELb1ELb1ELb0ELb0EEENS1_36VarlenDynamicPersistentTileSchedulerILi192ELi128ELi384ELi128ELb0ELb1ELb1ELb1ELb1ELb1EEEEEEEEEvNT_6ParamsE:
[----:B------:R-:W-:Y:S01]  /*0000*/  LDC R1, c[0x0][0x37c] ;  /* 0x0000df00ff017b82 */ /* 0x000fe20000000800 */
[----:B------:R-:W-:Y:S05]  /*0010*/  EXIT ;  /* 0x000000000000794d */ /* 0x000fea0003800000 */
.L_x_8:
        /* <DEDUP_REMOVED lines=14> */
.L_x_17:


//--------------------- .nv.shared.reserved.0     --------------------------
	.section	.nv.shared.reserved.0,"aw",@nobits
	.weak		__nv_reservedSMEM_offset_0_alias
	.size		__nv_reservedSMEM_offset_0_alias, 0, 64
	.other		__nv_reservedSMEM_offset_0_alias,@"STO_CUDA_RESERVED_SHARED STV_DEFAULT"
__nv_reservedSMEM_offset_0_alias:
	.zero		0
	.zero		64


//--------------------- .nv.global                --------------------------
	.section	.nv.global,"aw",@nobits
.nv.global:
	.type		_ZN79_INTERNAL_d3be83cd_43_flash_fwd_hdim64_bf16_paged_softcap_sm90_cu_49158569_36954cute1_E,@object
	.size		_ZN79_INTERNAL_d3be83cd_43_flash_fwd_hdim64_bf16_paged_softcap_sm90_cu_49158569_36954cute1_E,(_ZN79_INTERNAL_d3be83cd_43_flash_fwd_hdim64_bf16_paged_softcap_sm90_cu_49158569_36954cuda3std3__45__cpo6cbeginE - _ZN79_INTERNAL_d3be83cd_43_flash_fwd_hdim64_bf16_paged_softcap_sm90_cu_49158569_36954cute1_E)
_ZN79_INTERNAL_d3be83cd_43_flash_fwd_hdim64_bf16_paged_softcap_sm90_cu_49158569_36954cute1_E:
	.zero		1
	.type		_ZN79_INTERNAL_d3be83cd_43_flash_fwd_hdim64_bf16_paged_softcap_sm90_cu_49158569_36954cuda3std3__45__cpo6cbeginE,@object
	.size		_ZN79_INTERNAL_d3be83cd_43_flash_fwd_hdim64_bf16_paged_softcap_sm90_cu_49158569_36954cuda3std3__45__cpo6cbeginE,(_ZN79_INTERNAL_d3be83cd_43_flash_fwd_hdim64_bf16_paged_softcap_sm90_cu_49158569_36954cuda3std3__48in_placeE - _ZN79_INTERNAL_d3be83cd_43_flash_fwd_hdim64_bf16_paged_softcap_sm90_cu_49158569_36954cuda3std3__45__cpo6cbeginE)
_ZN79_INTERNAL_d3be83cd_43_flash_fwd_hdim64_bf16_paged_softcap_sm90_cu_49158569_36954cuda3std3__45__cpo6cbeginE:
	.zero		1
	.type		_ZN79_INTERNAL_d3be83cd_43_flash_fwd_hdim64_bf16_paged_softcap_sm90_cu_49158569_36954cuda3std3__48in_placeE,@object
	.size		_ZN79_INTERNAL_d3be83cd_43_flash_fwd_hdim64_bf16_paged_softcap_sm90_cu_49158569_36954cuda3std3__48in_placeE,(_ZN79_INTERNAL_d3be83cd_43_flash_fwd_hdim64_bf16_paged_softcap_sm90_cu_49158569_36954cuda3std6ranges3__45__cpo9iter_moveE - _ZN79_INTERNAL_d3be83cd_43_flash_fwd_hdim64_bf16_paged_softcap_sm90_cu_49158569_36954cuda3std3__48in_placeE)
_ZN79_INTERNAL_d3be83cd_43_flash_fwd_hdim64_bf16_paged_softcap_sm90_cu_49158569_36954cuda3std3__48in_placeE:
	.zero		1
	.type		_ZN79_INTERNAL_d3be83cd_43_flash_fwd_hdim64_bf16_paged_softcap_sm90_cu_49158569_36954cuda3std6ranges3__45__cpo9iter_moveE,@object
	.size		_ZN79_INTERNAL_d3be83cd_43_flash_fwd_hdim64_bf16_paged_softcap_sm90_cu_49158569_36954cuda3std6ranges3__45__cpo9iter_moveE,(_ZN79_INTERNAL_d3be83cd_43_flash_fwd_hdim64_bf16_paged_softcap_sm90_cu_49158569_36954cuda3std3__45__cpo5beginE - _ZN79_INTERNAL_d3be83cd_43_flash_fwd_hdim64_bf16_paged_softcap_sm90_cu_49158569_36954cuda3std6ranges3__45__cpo9iter_moveE)
_ZN79_INTERNAL_d3be83cd_43_flash_fwd_hdim64_bf16_paged_softcap_sm90_cu_49158569_36954cuda3std6ranges3__45__cpo9iter_moveE:
	.zero		1
	.type		_ZN79_INTERNAL_d3be83cd_43_flash_fwd_hdim64_bf16_paged_softcap_sm90_cu_49158569_36954cuda3std3__45__cpo5beginE,@object
	.size		_ZN79_INTERNAL_d3be83cd_43_flash_fwd_hdim64_bf16_paged_softcap_sm90_cu_49158569_36954cuda3std3__45__cpo5beginE,(_ZN79_INTERNAL_d3be83cd_43_flash_fwd_hdim64_bf16_paged_softcap_sm90_cu_49158569_36954cuda3std3__481_GLOBAL__N__d3be83cd_43_flash_fwd_hdim64_bf16_paged_softcap_sm90_cu_49158569_36956ignoreE - _ZN79_INTERNAL_d3be83cd_43_flash_fwd_hdim64_bf16_paged_softcap_sm90_cu_49158569_36954cuda3std3__45__cpo5beginE)
_ZN79_INTERNAL_d3be83cd_43_flash_fwd_hdim64_bf16_paged_softcap_sm90_cu_49158569_36954cuda3std3__45__cpo5beginE:
	.zero		1
	.type		_ZN79_INTERNAL_d3be83cd_43_flash_fwd_hdim64_bf16_paged_softcap_sm90_cu_49158569_36954cuda3std3__481_GLOBAL__N__d3be83cd_43_flash_fwd_hdim64_bf16_paged_softcap_sm90_cu_49158569_36956ignoreE,@object
	.size		_ZN79_INTERNAL_d3be83cd_43_flash_fwd_hdim64_bf16_paged_softcap_sm90_cu_49158569_36954cuda3std3__481_GLOBAL__N__d3be83cd_43_flash_fwd_hdim64_bf16_paged_softcap_sm90_cu_49158569_36956ignoreE,(_ZN79_INTERNAL_d3be83cd_43_flash_fwd_hdim64_bf16_paged_softcap_sm90_cu_49158569_36954cute7productE - _ZN79_INTERNAL_d3be83cd_43_flash_fwd_hdim64_bf16_paged_softcap_sm90_cu_49158569_36954cuda3std3__481_GLOBAL__N__d3be83cd_43_flash_fwd_hdim64_bf16_paged_softcap_sm90_cu_49158569_36956ignoreE)
_ZN79_INTERNAL_d3be83cd_43_flash_fwd_hdim64_bf16_paged_softcap_sm90_cu_49158569_36954cuda3std3__481_GLOBAL__N__d3be83cd_43_flash_fwd_hdim64_bf16_paged_softcap_sm90_cu_49158569_36956ignoreE:
	.zero		1
	.type		_ZN79_INTERNAL_d3be83cd_43_flash_fwd_hdim64_bf16_paged_softcap_sm90_cu_49158569_36954cute7productE,@object
	.size		_ZN79_INTERNAL_d3be83cd_43_flash_fwd_hdim64_bf16_paged_softcap_sm90_cu_49158569_36954cute7productE,(_ZN79_INTERNAL_d3be83cd_43_flash_fwd_hdim64_bf16_paged_softcap_sm90_cu_49158569_36954cuda3std3__45__cpo3endE - _ZN79_INTERNAL_d3be83cd_43_flash_fwd_hdim64_bf16_paged_softcap_sm90_cu_49158569_36954cute7productE)
_ZN79_INTERNAL_d3be83cd_43_flash_fwd_hdim64_bf16_paged_softcap_sm90_cu_49158569_36954cute7productE:
	.zero		1
	.type		_ZN79_INTERNAL_d3be83cd_43_flash_fwd_hdim64_bf16_paged_softcap_sm90_cu_49158569_36954cuda3std3__45__cpo3endE,@object
	.size		_ZN79_INTERNAL_d3be83cd_43_flash_fwd_hdim64_bf16_paged_softcap_sm90_cu_49158569_36954cuda3std3__45__cpo3endE,(_ZN79_INTERNAL_d3be83cd_43_flash_fwd_hdim64_bf16_paged_softcap_sm90_cu_49158569_36954cuda3std3__419piecewise_constructE - _ZN79_INTERNAL_d3be83cd_43_flash_fwd_hdim64_bf16_paged_softcap_sm90_cu_49158569_36954cuda3std3__45__cpo3endE)
_ZN79_INTERNAL_d3be83cd_43_flash_fwd_hdim64_bf16_paged_softcap_sm90_cu_49158569_36954cuda3std3__45__cpo3endE:
	.zero		1
	.type		_ZN79_INTERNAL_d3be83cd_43_flash_fwd_hdim64_bf16_paged_softcap_sm90_cu_49158569_36954cuda3std3__419piecewise_constructE,@object
	.size		_ZN79_INTERNAL_d3be83cd_43_flash_fwd_hdim64_bf16_paged_softcap_sm90_cu_49158569_36954cuda3std3__419piecewise_constructE,(_ZN79_INTERNAL_d3be83cd_43_flash_fwd_hdim64_bf16_paged_softcap_sm90_cu_49158569_36954cuda3std3__45__cpo4cendE - _ZN79_INTERNAL_d3be83cd_43_flash_fwd_hdim64_bf16_paged_softcap_sm90_cu_49158569_36954cuda3std3__419piecewise_constructE)
_ZN79_INTERNAL_d3be83cd_43_flash_fwd_hdim64_bf16_paged_softcap_sm90_cu_49158569_36954cuda3std3__419piecewise_constructE:
	.zero		1
	.type		_ZN79_INTERNAL_d3be83cd_43_flash_fwd_hdim64_bf16_paged_softcap_sm90_cu_49158569_36954cuda3std3__45__cpo4cendE,@object
	.size		_ZN79_INTERNAL_d3be83cd_43_flash_fwd_hdim64_bf16_paged_softcap_sm90_cu_49158569_36954cuda3std3__45__cpo4cendE,(_ZN79_INTERNAL_d3be83cd_43_flash_fwd_hdim64_bf16_paged_softcap_sm90_cu_49158569_36954cuda3std6ranges3__45__cpo4swapE - _ZN79_INTERNAL_d3be83cd_43_flash_fwd_hdim64_bf16_paged_softcap_sm90_cu_49158569_36954cuda3std3__45__cpo4cendE)
_ZN79_INTERNAL_d3be83cd_43_flash_fwd_hdim64_bf16_paged_softcap_sm90_cu_49158569_36954cuda3std3__45__cpo4cendE:
	.zero		1
	.type		_ZN79_INTERNAL_d3be83cd_43_flash_fwd_hdim64_bf16_paged_softcap_sm90_cu_49158569_36954cuda3std6ranges3__45__cpo4swapE,@object
	.size		_ZN79_INTERNAL_d3be83cd_43_flash_fwd_hdim64_bf16_paged_softcap_sm90_cu_49158569_36954cuda3std6ranges3__45__cpo4swapE,(.L_7 - _ZN79_INTERNAL_d3be83cd_43_flash_fwd_hdim64_bf16_paged_softcap_sm90_cu_49158569_36954cuda3std6ranges3__45__cpo4swapE)
_ZN79_INTERNAL_d3be83cd_43_flash_fwd_hdim64_bf16_paged_softcap_sm90_cu_49158569_36954cuda3std6ranges3__45__cpo4swapE:
	.zero		1
.L_7:


//--------------------- .nv.constant0._ZN7cutlass13device_kernelIN5flash11enable_sm90INS1_16FlashAttnFwdSm90INS1_25CollectiveMainloopFwdSm90ILi2EN4cute5tupleIJNS5_1CILi1EEES8_S8_EEENS6_IJNS7_ILi192EEENS7_ILi128EEENS7_ILi64EEEEEELi64ENS_10bfloat16_tEfNS_4arch4Sm90ELb0ELb0ELb1ELb0ELb1ELb0ELb0ELb1ELb1ELb1ELb0ELb0EEENS1_21CollectiveEpilogueFwdINS6_IJSA_SC_SB_EEES9_SE_SG_Li384ELb0ELb1ELb0ELb0EEENS1_29StaticPersistentTileSchedulerILb0EEEEEEEEEvNT_6ParamsE --------------------------
	.section	.nv.constant0._ZN7cutlass13device_kernelIN5flash11enable_sm90INS1_16FlashAttnFwdSm90INS1_25CollectiveMainloopFwdSm90ILi2EN4cute5tupleIJNS5_1CILi1EEES8_S8_EEENS6_IJNS7_ILi192EEENS7_ILi128EEENS7_ILi64EEEEEELi64ENS_10bfloat16_tEfNS_4arch4Sm90ELb0ELb0ELb1ELb0ELb1ELb0ELb0ELb1ELb1ELb1ELb0ELb0EEENS1_21CollectiveEpilogueFwdINS6_IJSA_SC_SB_EEES9_SE_SG_Li384ELb0ELb1ELb0ELb0EEENS1_29StaticPersistentTileSchedulerILb0EEEEEEEEEvNT_6ParamsE,"a",@progbits
	.sectionflags	@""
	.align	4
.nv.constant0._ZN7cutlass13device_kernelIN5flash11enable_sm90INS1_16FlashAttnFwdSm90INS1_25CollectiveMainloopFwdSm90ILi2EN4cute5tupleIJNS5_1CILi1EEES8_S8_EEENS6_IJNS7_ILi192EEENS7_ILi128EEENS7_ILi64EEEEEELi64ENS_10bfloat16_tEfNS_4arch4Sm90ELb0ELb0ELb1ELb0ELb1ELb0ELb0ELb1ELb1ELb1ELb0ELb0EEENS1_21CollectiveEpilogueFwdINS6_IJSA_SC_SB_EEES9_SE_SG_Li384ELb0ELb1ELb0ELb0EEENS1_29StaticPersistentTileSchedulerILb0EEEEEEEEEvNT_6ParamsE:
	.zero		3456


//--------------------- .nv.constant0._ZN7cutlass13device_kernelIN5flash11enable_sm90INS1_16FlashAttnFwdSm90INS1_25CollectiveMainloopFwdSm90ILi2EN4cute5tupleIJNS5_1CILi1EEES8_S8_EEENS6_IJNS7_ILi192EEENS7_ILi128EEENS7_ILi64EEEEEELi64ENS_10bfloat16_tEfNS_4arch4Sm90ELb0ELb0ELb1ELb1ELb1ELb0ELb0ELb1ELb1ELb1ELb0ELb0EEENS1_21CollectiveEpilogueFwdINS6_IJSA_SC_SB_EEES9_SE_SG_Li384ELb1ELb1ELb0ELb0EEENS1_36VarlenDynamicPersistentTileSchedulerILi192ELi128ELi384ELi128ELb0ELb1ELb1ELb0ELb1ELb1EEEEEEEEEvNT_6ParamsE --------------------------
	.section	.nv.constant0._ZN7cutlass13device_kernelIN5flash11enable_sm90INS1_16FlashAttnFwdSm90INS1_25CollectiveMainloopFwdSm90ILi2EN4cute5tupleIJNS5_1CILi1EEES8_S8_EEENS6_IJNS7_ILi192EEENS7_ILi128EEENS7_ILi64EEEEEELi64ENS_10bfloat16_tEfNS_4arch4Sm90ELb0ELb0ELb1ELb1ELb1ELb0ELb0ELb1ELb1ELb1ELb0ELb0EEENS1_21CollectiveEpilogueFwdINS6_IJSA_SC_SB_EEES9_SE_SG_Li384ELb1ELb1ELb0ELb0EEENS1_36VarlenDynamicPersistentTileSchedulerILi192ELi128ELi384ELi128ELb0ELb1ELb1ELb0ELb1ELb1EEEEEEEEEvNT_6ParamsE,"a",@progbits
	.sectionflags	@""
	.align	4
.nv.constant0._ZN7cutlass13device_kernelIN5flash11enable_sm90INS1_16FlashAttnFwdSm90INS1_25CollectiveMainloopFwdSm90ILi2EN4cute5tupleIJNS5_1CILi1EEES8_S8_EEENS6_IJNS7_ILi192EEENS7_ILi128EEENS7_ILi64EEEEEELi64ENS_10bfloat16_tEfNS_4arch4Sm90ELb0ELb0ELb1ELb1ELb1ELb0ELb0ELb1ELb1ELb1ELb0ELb0EEENS1_21CollectiveEpilogueFwdINS6_IJSA_SC_SB_EEES9_SE_SG_Li384ELb1ELb1ELb0ELb0EEENS1_36VarlenDynamicPersistentTileSchedulerILi192ELi128ELi384ELi128ELb0ELb1ELb1ELb0ELb1ELb1EEEEEEEEEvNT_6ParamsE:
	.zero		3584


//--------------------- .nv.constant0._ZN7cutlass13device_kernelIN5flash11enable_sm90INS1_16FlashAttnFwdSm90INS1_25CollectiveMainloopFwdSm90ILi2EN4cute5tupleIJNS5_1CILi1EEES8_S8_EEENS6_IJNS7_ILi192EEENS7_ILi128EEENS7_ILi64EEEEEELi64ENS_10bfloat16_tEfNS_4arch4Sm90ELb0ELb0ELb1ELb1ELb1ELb1ELb0ELb1ELb1ELb1ELb0ELb0EEENS1_21CollectiveEpilogueFwdINS6_IJSA_SC_SB_EEES9_SE_SG_Li384ELb1ELb1ELb0ELb0EEENS1_36VarlenDynamicPersistentTileSchedulerILi192ELi128ELi384ELi128ELb0ELb1ELb1ELb0ELb1ELb1EEEEEEEEEvNT_6ParamsE --------------------------
	.section	.nv.constant0._ZN7cutlass13device_kernelIN5flash11enable_sm90INS1_16FlashAttnFwdSm90INS1_25CollectiveMainloopFwdSm90ILi2EN4cute5tupleIJNS5_1CILi1EEES8_S8_EEENS6_IJNS7_ILi192EEENS7_ILi128EEENS7_ILi64EEEEEELi64ENS_10bfloat16_tEfNS_4arch4Sm90ELb0ELb0ELb1ELb1ELb1ELb1ELb0ELb1ELb1ELb1ELb0ELb0EEENS1_21CollectiveEpilogueFwdINS6_IJSA_SC_SB_EEES9_SE_SG_Li384ELb1ELb1ELb0ELb0EEENS1_36VarlenDynamicPersistentTileSchedulerILi192ELi128ELi384ELi128ELb0ELb1ELb1ELb0ELb1ELb1EEEEEEEEEvNT_6ParamsE,"a",@progbits
	.sectionflags	@""
	.align	4
.nv.constant0._ZN7cutlass13device_kernelIN5flash11enable_sm90INS1_16FlashAttnFwdSm90INS1_25CollectiveMainloopFwdSm90ILi2EN4cute5tupleIJNS5_1CILi1EEES8_S8_EEENS6_IJNS7_ILi192EEENS7_ILi128EEENS7_ILi64EEEEEELi64ENS_10bfloat16_tEfNS_4arch4Sm90ELb0ELb0ELb1ELb1ELb1ELb1ELb0ELb1ELb1ELb1ELb0ELb0EEENS1_21CollectiveEpilogueFwdINS6_IJSA_SC_SB_EEES9_SE_SG_Li384ELb1ELb1ELb0ELb0EEENS1_36VarlenDynamicPersistentTileSchedulerILi192ELi128ELi384ELi128ELb0ELb1ELb1ELb0ELb1ELb1EEEEEEEEEvNT_6ParamsE:
	.zero		3584


//--------------------- .nv.constant0._ZN7cutlass13device_kernelIN5flash11enable_sm90INS1_16FlashAttnFwdSm90INS1_25CollectiveMainloopFwdSm90ILi2EN4cute5tupleIJNS5_1CILi1EEES8_S8_EEENS6_IJNS7_ILi192EEENS7_ILi128EEENS7_ILi64EEEEEELi64ENS_10bfloat16_tEfNS_4arch4Sm90ELb0ELb1ELb1ELb0ELb1ELb0ELb0ELb1ELb1ELb1ELb0ELb0EEENS1_21CollectiveEpilogueFwdINS6_IJSA_SC_SB_EEES9_SE_SG_Li384ELb0ELb1ELb0ELb0EEENS1_30DynamicPersistentTileSchedulerILi384ELi128ELb0ELb1ELb1EEEEEEEEEvNT_6ParamsE --------------------------
	.section	.nv.constant0._ZN7cutlass13device_kernelIN5flash11enable_sm90INS1_16FlashAttnFwdSm90INS1_25CollectiveMainloopFwdSm90ILi2EN4cute5tupleIJNS5_1CILi1EEES8_S8_EEENS6_IJNS7_ILi192EEENS7_ILi128EEENS7_ILi64EEEEEELi64ENS_10bfloat16_tEfNS_4arch4Sm90ELb0ELb1ELb1ELb0ELb1ELb0ELb0ELb1ELb1ELb1ELb0ELb0EEENS1_21CollectiveEpilogueFwdINS6_IJSA_SC_SB_EEES9_SE_SG_Li384ELb0ELb1ELb0ELb0EEENS1_30DynamicPersistentTileSchedulerILi384ELi128ELb0ELb1ELb1EEEEEEEEEvNT_6ParamsE,"a",@progbits
	.sectionflags	@""
	.align	4
.nv.constant0._ZN7cutlass13device_kernelIN5flash11enable_sm90INS1_16FlashAttnFwdSm90INS1_25CollectiveMainloopFwdSm90ILi2EN4cute5tupleIJNS5_1CILi1EEES8_S8_EEENS6_IJNS7_ILi192EEENS7_ILi128EEENS7_ILi64EEEEEELi64ENS_10bfloat16_tEfNS_4arch4Sm90ELb0ELb1ELb1ELb0ELb1ELb0ELb0ELb1ELb1ELb1ELb0ELb0EEENS1_21CollectiveEpilogueFwdINS6_IJSA_SC_SB_EEES9_SE_SG_Li384ELb0ELb1ELb0ELb0EEENS1_30DynamicPersistentTileSchedulerILi384ELi128ELb0ELb1ELb1EEEEEEEEEvNT_6ParamsE:
	.zero		3584


//--------------------- .nv.constant0._ZN7cutlass13device_kernelIN5flash11enable_sm90INS1_16FlashAttnFwdSm90INS1_25CollectiveMainloopFwdSm90ILi2EN4cute5tupleIJNS5_1CILi1EEES8_S8_EEENS6_IJNS7_ILi192EEENS7_ILi128EEENS7_ILi64EEEEEELi64ENS_10bfloat16_tEfNS_4arch4Sm90ELb0ELb1ELb1ELb1ELb1ELb0ELb0ELb1ELb1ELb1ELb0ELb0EEENS1_21CollectiveEpilogueFwdINS6_IJSA_SC_SB_EEES9_SE_SG_Li384ELb1ELb1ELb0ELb0EEENS1_36VarlenDynamicPersistentTileSchedulerILi192ELi128ELi384ELi128ELb0ELb1ELb1ELb1ELb0ELb1EEEEEEEEEvNT_6ParamsE --------------------------
	.section	.nv.constant0._ZN7cutlass13device_kernelIN5flash11enable_sm90INS1_16FlashAttnFwdSm90INS1_25CollectiveMainloopFwdSm90ILi2EN4cute5tupleIJNS5_1CILi1EEES8_S8_EEENS6_IJNS7_ILi192EEENS7_ILi128EEENS7_ILi64EEEEEELi64ENS_10bfloat16_tEfNS_4arch4Sm90ELb0ELb1ELb1ELb1ELb1ELb0ELb0ELb1ELb1ELb1ELb0ELb0EEENS1_21CollectiveEpilogueFwdINS6_IJSA_SC_SB_EEES9_SE_SG_Li384ELb1ELb1ELb0ELb0EEENS1_36VarlenDynamicPersistentTileSchedulerILi192ELi128ELi384ELi128ELb0ELb1ELb1ELb1ELb0ELb1EEEEEEEEEvNT_6ParamsE,"a",@progbits
	.sectionflags	@""
	.align	4
.nv.constant0._ZN7cutlass13device_kernelIN5flash11enable_sm90INS1_16FlashAttnFwdSm90INS1_25CollectiveMainloopFwdSm90ILi2EN4cute5tupleIJNS5_1CILi1EEES8_S8_EEENS6_IJNS7_ILi192EEENS7_ILi128EEENS7_ILi64EEEEEELi64ENS_10bfloat16_tEfNS_4arch4Sm90ELb0ELb1ELb1ELb1ELb1ELb0ELb0ELb1ELb1ELb1ELb0ELb0EEENS1_21CollectiveEpilogueFwdINS6_IJSA_SC_SB_EEES9_SE_SG_Li384ELb1ELb1ELb0ELb0EEENS1_36VarlenDynamicPersistentTileSchedulerILi192ELi128ELi384ELi128ELb0ELb1ELb1ELb1ELb0ELb1EEEEEEEEEvNT_6ParamsE:
	.zero		3584


//--------------------- .nv.constant0._ZN7cutlass13device_kernelIN5flash11enable_sm90INS1_16FlashAttnFwdSm90INS1_25CollectiveMainloopFwdSm90ILi2EN4cute5tupleIJNS5_1CILi1EEES8_S8_EEENS6_IJNS7_ILi192EEENS7_ILi128EEENS7_ILi64EEEEEELi64ENS_10bfloat16_tEfNS_4arch4Sm90ELb0ELb1ELb1ELb1ELb1ELb1ELb0ELb1ELb1ELb1ELb0ELb0EEENS1_21CollectiveEpilogueFwdINS6_IJSA_SC_SB_EEES9_SE_SG_Li384ELb1ELb1ELb0ELb0EEENS1_36VarlenDynamicPersistentTileSchedulerILi192ELi128ELi384ELi128ELb0ELb1ELb1ELb1ELb0ELb1EEEEEEEEEvNT_6ParamsE --------------------------
	.section	.nv.constant0._ZN7cutlass13device_kernelIN5flash11enable_sm90INS1_16FlashAttnFwdSm90INS1_25CollectiveMainloopFwdSm90ILi2EN4cute5tupleIJNS5_1CILi1EEES8_S8_EEENS6_IJNS7_ILi192EEENS7_ILi128EEENS7_ILi64EEEEEELi64ENS_10bfloat16_tEfNS_4arch4Sm90ELb0ELb1ELb1ELb1ELb1ELb1ELb0ELb1ELb1ELb1ELb0ELb0EEENS1_21CollectiveEpilogueFwdINS6_IJSA_SC_SB_EEES9_SE_SG_Li384ELb1ELb1ELb0ELb0EEENS1_36VarlenDynamicPersistentTileSchedulerILi192ELi128ELi384ELi128ELb0ELb1ELb1ELb1ELb0ELb1EEEEEEEEEvNT_6ParamsE,"a",@progbits
	.sectionflags	@""
	.align	4
.nv.constant0._ZN7cutlass13device_kernelIN5flash11enable_sm90INS1_16FlashAttnFwdSm90INS1_25CollectiveMainloopFwdSm90ILi2EN4cute5tupleIJNS5_1CILi1EEES8_S8_EEENS6_IJNS7_ILi192EEENS7_ILi128EEENS7_ILi64EEEEEELi64ENS_10bfloat16_tEfNS_4arch4Sm90ELb0ELb1ELb1ELb1ELb1ELb1ELb0ELb1ELb1ELb1ELb0ELb0EEENS1_21CollectiveEpilogueFwdINS6_IJSA_SC_SB_EEES9_SE_SG_Li384ELb1ELb1ELb0ELb0EEENS1_36VarlenDynamicPersistentTileSchedulerILi192ELi128ELi384ELi128ELb0ELb1ELb1ELb1ELb0ELb1EEEEEEEEEvNT_6ParamsE:
	.zero		3584


//--------------------- .nv.constant0._ZN7cutlass13device_kernelIN5flash11enable_sm90INS1_16FlashAttnFwdSm90INS1_25CollectiveMainloopFwdSm90ILi2EN4cute5tupleIJNS5_1CILi1EEES8_S8_EEENS6_IJNS7_ILi192EEENS7_ILi128EEENS7_ILi64EEEEEELi64ENS_10bfloat16_tEfNS_4arch4Sm90ELb1ELb0ELb1ELb0ELb1ELb0ELb0ELb1ELb1ELb1ELb0ELb0EEENS1_21CollectiveEpilogueFwdINS6_IJSA_SC_SB_EEES9_SE_SG_Li384ELb0ELb1ELb0ELb0EEENS1_30DynamicPersistentTileSchedulerILi384ELi128ELb0ELb1ELb1EEEEEEEEEvNT_6ParamsE --------------------------
	.section	.nv.constant0._ZN7cutlass13device_kernelIN5flash11enable_sm90INS1_16FlashAttnFwdSm90INS1_25CollectiveMainloopFwdSm90ILi2EN4cute5tupleIJNS5_1CILi1EEES8_S8_EEENS6_IJNS7_ILi192EEENS7_ILi128EEENS7_ILi64EEEEEELi64ENS_10bfloat16_tEfNS_4arch4Sm90ELb1ELb0ELb1ELb0ELb1ELb0ELb0ELb1ELb1ELb1ELb0ELb0EEENS1_21CollectiveEpilogueFwdINS6_IJSA_SC_SB_EEES9_SE_SG_Li384ELb0ELb1ELb0ELb0EEENS1_30DynamicPersistentTileSchedulerILi384ELi128ELb0ELb1ELb1EEEEEEEEEvNT_6ParamsE,"a",@progbits
	.sectionflags	@""
	.align	4
.nv.constant0._ZN7cutlass13device_kernelIN5flash11enable_sm90INS1_16FlashAttnFwdSm90INS1_25CollectiveMainloopFwdSm90ILi2EN4cute5tupleIJNS5_1CILi1EEES8_S8_EEENS6_IJNS7_ILi192EEENS7_ILi128EEENS7_ILi64EEEEEELi64ENS_10bfloat16_tEfNS_4arch4Sm90ELb1ELb0ELb1ELb0ELb1ELb0ELb0ELb1ELb1ELb1ELb0ELb0EEENS1_21CollectiveEpilogueFwdINS6_IJSA_SC_SB_EEES9_SE_SG_Li384ELb0ELb1ELb0ELb0EEENS1_30DynamicPersistentTileSchedulerILi384ELi128ELb0ELb1ELb1EEEEEEEEEvNT_6ParamsE:
	.zero		3584


//--------------------- .nv.constant0._ZN7cutlass13device_kernelIN5flash11enable_sm90INS1_16FlashAttnFwdSm90INS1_25CollectiveMainloopFwdSm90ILi2EN4cute5tupleIJNS5_1CILi1EEES8_S8_EEENS6_IJNS7_ILi192EEENS7_ILi128EEENS7_ILi64EEEEEELi64ENS_10bfloat16_tEfNS_4arch4Sm90ELb1ELb0ELb1ELb1ELb1ELb0ELb0ELb1ELb1ELb1ELb0ELb0EEENS1_21CollectiveEpilogueFwdINS6_IJSA_SC_SB_EEES9_SE_SG_Li384ELb1ELb1ELb0ELb0EEENS1_36VarlenDynamicPersistentTileSchedulerILi192ELi128ELi384ELi128ELb0ELb1ELb1ELb1ELb1ELb1EEEEEEEEEvNT_6ParamsE --------------------------
	.section	.nv.constant0._ZN7cutlass13device_kernelIN5flash11enable_sm90INS1_16FlashAttnFwdSm90INS1_25CollectiveMainloopFwdSm90ILi2EN4cute5tupleIJNS5_1CILi1EEES8_S8_EEENS6_IJNS7_ILi192EEENS7_ILi128EEENS7_ILi64EEEEEELi64ENS_10bfloat16_tEfNS_4arch4Sm90ELb1ELb0ELb1ELb1ELb1ELb0ELb0ELb1ELb1ELb1ELb0ELb0EEENS1_21CollectiveEpilogueFwdINS6_IJSA_SC_SB_EEES9_SE_SG_Li384ELb1ELb1ELb0ELb0EEENS1_36VarlenDynamicPersistentTileSchedulerILi192ELi128ELi384ELi128ELb0ELb1ELb1ELb1ELb1ELb1EEEEEEEEEvNT_6ParamsE,"a",@progbits
	.sectionflags	@""
	.align	4
.nv.constant0._ZN7cutlass13device_kernelIN5flash11enable_sm90INS1_16FlashAttnFwdSm90INS1_25CollectiveMainloopFwdSm90ILi2EN4cute5tupleIJNS5_1CILi1EEES8_S8_EEENS6_IJNS7_ILi192EEENS7_ILi128EEENS7_ILi64EEEEEELi64ENS_10bfloat16_tEfNS_4arch4Sm90ELb1ELb0ELb1ELb1ELb1ELb0ELb0ELb1ELb1ELb1ELb0ELb0EEENS1_21CollectiveEpilogueFwdINS6_IJSA_SC_SB_EEES9_SE_SG_Li384ELb1ELb1ELb0ELb0EEENS1_36VarlenDynamicPersistentTileSchedulerILi192ELi128ELi384ELi128ELb0ELb1ELb1ELb1ELb1ELb1EEEEEEEEEvNT_6ParamsE:
	.zero		3584


//--------------------- .nv.constant0._ZN7cutlass13device_kernelIN5flash11enable_sm90INS1_16FlashAttnFwdSm90INS1_25CollectiveMainloopFwdSm90ILi2EN4cute5tupleIJNS5_1CILi1EEES8_S8_EEENS6_IJNS7_ILi192EEENS7_ILi128EEENS7_ILi64EEEEEELi64ENS_10bfloat16_tEfNS_4arch4Sm90ELb1ELb0ELb1ELb1ELb1ELb1ELb0ELb1ELb1ELb1ELb0ELb0EEENS1_21CollectiveEpilogueFwdINS6_IJSA_SC_SB_EEES9_SE_SG_Li384ELb1ELb1ELb0ELb0EEENS1_36VarlenDynamicPersistentTileSchedulerILi192ELi128ELi384ELi128ELb0ELb1ELb1ELb1ELb1ELb1EEEEEEEEEvNT_6ParamsE --------------------------
	.section	.nv.constant0._ZN7cutlass13device_kernelIN5flash11enable_sm90INS1_16FlashAttnFwdSm90INS1_25CollectiveMainloopFwdSm90ILi2EN4cute5tupleIJNS5_1CILi1EEES8_S8_EEENS6_IJNS7_ILi192EEENS7_ILi128EEENS7_ILi64EEEEEELi64ENS_10bfloat16_tEfNS_4arch4Sm90ELb1ELb0ELb1ELb1ELb1ELb1ELb0ELb1ELb1ELb1ELb0ELb0EEENS1_21CollectiveEpilogueFwdINS6_IJSA_SC_SB_EEES9_SE_SG_Li384ELb1ELb1ELb0ELb0EEENS1_36VarlenDynamicPersistentTileSchedulerILi192ELi128ELi384ELi128ELb0ELb1ELb1ELb1ELb1ELb1EEEEEEEEEvNT_6ParamsE,"a",@progbits
	.sectionflags	@""
	.align	4
.nv.constant0._ZN7cutlass13device_kernelIN5flash11enable_sm90INS1_16FlashAttnFwdSm90INS1_25CollectiveMainloopFwdSm90ILi2EN4cute5tupleIJNS5_1CILi1EEES8_S8_EEENS6_IJNS7_ILi192EEENS7_ILi128EEENS7_ILi64EEEEEELi64ENS_10bfloat16_tEfNS_4arch4Sm90ELb1ELb0ELb1ELb1ELb1ELb1ELb0ELb1ELb1ELb1ELb0ELb0EEENS1_21CollectiveEpilogueFwdINS6_IJSA_SC_SB_EEES9_SE_SG_Li384ELb1ELb1ELb0ELb0EEENS1_36VarlenDynamicPersistentTileSchedulerILi192ELi128ELi384ELi128ELb0ELb1ELb1ELb1ELb1ELb1EEEEEEEEEvNT_6ParamsE:
	.zero		3584


//--------------------- SYMBOLS --------------------------

	.type		.nv.reservedSmem.offset0,@object
	.size		.nv.reservedSmem.offset0,0x4
